	.target	sm_90a

	.elftype	@"ET_EXEC"


//--------------------- .note.nv.tkinfo           --------------------------
	.section	.note.nv.tkinfo,"",@"SHT_NOTE"
	.sectionflags	@"SHF_NOTE_NV_TKINFO"
	.tkinfo
        /*0018*/ 	.word	0x00000002
        /*0030*/ 	.string	""
        /*0030*/ 	.string	"ptxas"
        /*0030*/ 	.string	"Cuda compilation tools, release 13.0, V13.0.88"
        /*0030*/ 	.string	"Build cuda_13.0.r13.0/compiler.36424714_0"
        /*0030*/ 	.string	"-arch sm_90a -m 64 "



//--------------------- .note.nv.cuinfo           --------------------------
	.section	.note.nv.cuinfo,"",@"SHT_NOTE"
	.sectionflags	@"SHF_NOTE_NV_CUINFO"
        /*0018*/ 	.short	0x0002
        /*001a*/ 	.short	0x005a
        /*001c*/ 	.short	0x0082
	.zero		2


//--------------------- .nv.info                  --------------------------
	.section	.nv.info,"",@"SHT_CUDA_INFO"
	.align	4


	//----- nvinfo : EIATTR_REGCOUNT
	.align		4
        /*0000*/ 	.byte	0x04, 0x2f
        /*0002*/ 	.short	(.L_16 - .L_15)
	.align		4
.L_15:
        /*0004*/ 	.word	index@(_ZN7cutlass13device_kernelINS_4gemm6kernel13GemmUniversalIN4cute5tupleIJiiiiEEENS1_10collective13CollectiveMmaINS1_49MainloopSm90TmaGmmaRmemAWarpSpecializedMixedInputILi2ENS5_IJNS4_1CILi1EEESB_SB_EEENS1_35KernelTmaWarpSpecializedCooperativeEEENS5_IJNSA_ILi128EEENSA_ILi256EEESF_EEENS_10bfloat16_tENS5_IJlSB_lEEENS5_IJNS_12float_e4m3_tEEEESJ_NS4_8TiledMMAINS4_8MMA_AtomIJNS4_4SM904GMMA28MMA_64x256x16_F32BF16BF16_RSILNSP_5MajorE0ELSR_0ELNSP_7ScaleInE1ELSS_1EEEEEENS4_6LayoutINS5_IJNSA_ILi2EEESB_SB_EEENS5_IJSB_NSA_ILi0EEESY_EEEEENS5_IJNS4_10UnderscoreES11_S11_EEEEENS4_13SM90_TMA_LOADENS4_14ComposedLayoutINS4_7SwizzleILi3ELi4ELi3EEENS4_18smem_ptr_flag_bitsILi16EEENSV_INS5_IJNSA_ILi8EEENSA_ILi64EEEEEENS5_IJS1B_SB_EEEEEEEvNS4_8identityES14_NS15_IS17_NS18_ILi8EEENSV_INS5_IJS1A_SF_EEENS5_IJSF_SB_EEEEEEENS4_9Copy_AtomIJNS4_39AutoVectorizingCopyWithAssumedAlignmentILi128EEESK_EEES1G_EENS_8epilogue10collective6detail29Sm90TmaWarpSpecializedAdapterINS1S_15DefaultEpilogueISI_SJ_SJ_NS1R_6thread17LinearCombinationISI_Li1EffLNS1W_9ScaleType4KindE0ELNS_15FloatRoundStyleE2ESI_EENS1_15EpilogueDefaultEEEEEvvEEEEvNT_6ParamsE)
        /*0008*/ 	.word	0x000000a8


	//----- nvinfo : EIATTR_FRAME_SIZE
	.align		4
.L_16:
        /*000c*/ 	.byte	0x04, 0x11
        /*000e*/ 	.short	(.L_18 - .L_17)
	.align		4
.L_17:
        /*0010*/ 	.word	index@(_ZN7cutlass13device_kernelINS_4gemm6kernel13GemmUniversalIN4cute5tupleIJiiiiEEENS1_10collective13CollectiveMmaINS1_49MainloopSm90TmaGmmaRmemAWarpSpecializedMixedInputILi2ENS5_IJNS4_1CILi1EEESB_SB_EEENS1_35KernelTmaWarpSpecializedCooperativeEEENS5_IJNSA_ILi128EEENSA_ILi256EEESF_EEENS_10bfloat16_tENS5_IJlSB_lEEENS5_IJNS_12float_e4m3_tEEEESJ_NS4_8TiledMMAINS4_8MMA_AtomIJNS4_4SM904GMMA28MMA_64x256x16_F32BF16BF16_RSILNSP_5MajorE0ELSR_0ELNSP_7ScaleInE1ELSS_1EEEEEENS4_6LayoutINS5_IJNSA_ILi2EEESB_SB_EEENS5_IJSB_NSA_ILi0EEESY_EEEEENS5_IJNS4_10UnderscoreES11_S11_EEEEENS4_13SM90_TMA_LOADENS4_14ComposedLayoutINS4_7SwizzleILi3ELi4ELi3EEENS4_18smem_ptr_flag_bitsILi16EEENSV_INS5_IJNSA_ILi8EEENSA_ILi64EEEEEENS5_IJS1B_SB_EEEEEEEvNS4_8identityES14_NS15_IS17_NS18_ILi8EEENSV_INS5_IJS1A_SF_EEENS5_IJSF_SB_EEEEEEENS4_9Copy_AtomIJNS4_39AutoVectorizingCopyWithAssumedAlignmentILi128EEESK_EEES1G_EENS_8epilogue10collective6detail29Sm90TmaWarpSpecializedAdapterINS1S_15DefaultEpilogueISI_SJ_SJ_NS1R_6thread17LinearCombinationISI_Li1EffLNS1W_9ScaleType4KindE0ELNS_15FloatRoundStyleE2ESI_EENS1_15EpilogueDefaultEEEEEvvEEEEvNT_6ParamsE)
        /*0014*/ 	.word	0x00000000


	//----- nvinfo : EIATTR_MIN_STACK_SIZE
	.align		4
.L_18:
        /*0018*/ 	.byte	0x04, 0x12
        /*001a*/ 	.short	(.L_20 - .L_19)
	.align		4
.L_19:
        /*001c*/ 	.word	index@(_ZN7cutlass13device_kernelINS_4gemm6kernel13GemmUniversalIN4cute5tupleIJiiiiEEENS1_10collective13CollectiveMmaINS1_49MainloopSm90TmaGmmaRmemAWarpSpecializedMixedInputILi2ENS5_IJNS4_1CILi1EEESB_SB_EEENS1_35KernelTmaWarpSpecializedCooperativeEEENS5_IJNSA_ILi128EEENSA_ILi256EEESF_EEENS_10bfloat16_tENS5_IJlSB_lEEENS5_IJNS_12float_e4m3_tEEEESJ_NS4_8TiledMMAINS4_8MMA_AtomIJNS4_4SM904GMMA28MMA_64x256x16_F32BF16BF16_RSILNSP_5MajorE0ELSR_0ELNSP_7ScaleInE1ELSS_1EEEEEENS4_6LayoutINS5_IJNSA_ILi2EEESB_SB_EEENS5_IJSB_NSA_ILi0EEESY_EEEEENS5_IJNS4_10UnderscoreES11_S11_EEEEENS4_13SM90_TMA_LOADENS4_14ComposedLayoutINS4_7SwizzleILi3ELi4ELi3EEENS4_18smem_ptr_flag_bitsILi16EEENSV_INS5_IJNSA_ILi8EEENSA_ILi64EEEEEENS5_IJS1B_SB_EEEEEEEvNS4_8identityES14_NS15_IS17_NS18_ILi8EEENSV_INS5_IJS1A_SF_EEENS5_IJSF_SB_EEEEEEENS4_9Copy_AtomIJNS4_39AutoVectorizingCopyWithAssumedAlignmentILi128EEESK_EEES1G_EENS_8epilogue10collective6detail29Sm90TmaWarpSpecializedAdapterINS1S_15DefaultEpilogueISI_SJ_SJ_NS1R_6thread17LinearCombinationISI_Li1EffLNS1W_9ScaleType4KindE0ELNS_15FloatRoundStyleE2ESI_EENS1_15EpilogueDefaultEEEEEvvEEEEvNT_6ParamsE)
        /*0020*/ 	.word	0x00000000
.L_20:


//--------------------- .nv.compat                --------------------------
	.section	.nv.compat,"",@"SHT_CUDA_COMPAT_INFO"
	.align	4
        /*0000*/ 	.byte	0x02, 0x09, 0x01, 0x00, 0x02, 0x02, 0x04, 0x00, 0x02, 0x05, 0x05, 0x00, 0x03, 0x07, 0x01, 0x01
        /*0010*/ 	.byte	0x02, 0x03, 0x01, 0x00, 0x02, 0x06, 0x01, 0x00, 0x04, 0x0b, 0x08, 0x00, 0x00, 0x00, 0x00, 0x00
        /*0020*/ 	.byte	0x00, 0x00, 0x00, 0x00


//--------------------- .nv.info._ZN7cutlass13device_kernelINS_4gemm6kernel13GemmUniversalIN4cute5tupleIJiiiiEEENS1_10collective13CollectiveMmaINS1_49MainloopSm90TmaGmmaRmemAWarpSpecializedMixedInputILi2ENS5_IJNS4_1CILi1EEESB_SB_EEENS1_35KernelTmaWarpSpecializedCooperativeEEENS5_IJNSA_ILi128EEENSA_ILi256EEESF_EEENS_10bfloat16_tENS5_IJlSB_lEEENS5_IJNS_12float_e4m3_tEEEESJ_NS4_8TiledMMAINS4_8MMA_AtomIJNS4_4SM904GMMA28MMA_64x256x16_F32BF16BF16_RSILNSP_5MajorE0ELSR_0ELNSP_7ScaleInE1ELSS_1EEEEEENS4_6LayoutINS5_IJNSA_ILi2EEESB_SB_EEENS5_IJSB_NSA_ILi0EEESY_EEEEENS5_IJNS4_10UnderscoreES11_S11_EEEEENS4_13SM90_TMA_LOADENS4_14ComposedLayoutINS4_7SwizzleILi3ELi4ELi3EEENS4_18smem_ptr_flag_bitsILi16EEENSV_INS5_IJNSA_ILi8EEENSA_ILi64EEEEEENS5_IJS1B_SB_EEEEEEEvNS4_8identityES14_NS15_IS17_NS18_ILi8EEENSV_INS5_IJS1A_SF_EEENS5_IJSF_SB_EEEEEEENS4_9Copy_AtomIJNS4_39AutoVectorizingCopyWithAssumedAlignmentILi128EEESK_EEES1G_EENS_8epilogue10collective6detail29Sm90TmaWarpSpecializedAdapterINS1S_15DefaultEpilogueISI_SJ_SJ_NS1R_6thread17LinearCombinationISI_Li1EffLNS1W_9ScaleType4KindE0ELNS_15FloatRoundStyleE2ESI_EENS1_15EpilogueDefaultEEEEEvvEEEEvNT_6ParamsE --------------------------
	.section	.nv.info._ZN7cutlass13device_kernelINS_4gemm6kernel13GemmUniversalIN4cute5tupleIJiiiiEEENS1_10collective13CollectiveMmaINS1_49MainloopSm90TmaGmmaRmemAWarpSpecializedMixedInputILi2ENS5_IJNS4_1CILi1EEESB_SB_EEENS1_35KernelTmaWarpSpecializedCooperativeEEENS5_IJNSA_ILi128EEENSA_ILi256EEESF_EEENS_10bfloat16_tENS5_IJlSB_lEEENS5_IJNS_12float_e4m3_tEEEESJ_NS4_8TiledMMAINS4_8MMA_AtomIJNS4_4SM904GMMA28MMA_64x256x16_F32BF16BF16_RSILNSP_5MajorE0ELSR_0ELNSP_7ScaleInE1ELSS_1EEEEEENS4_6LayoutINS5_IJNSA_ILi2EEESB_SB_EEENS5_IJSB_NSA_ILi0EEESY_EEEEENS5_IJNS4_10UnderscoreES11_S11_EEEEENS4_13SM90_TMA_LOADENS4_14ComposedLayoutINS4_7SwizzleILi3ELi4ELi3EEENS4_18smem_ptr_flag_bitsILi16EEENSV_INS5_IJNSA_ILi8EEENSA_ILi64EEEEEENS5_IJS1B_SB_EEEEEEEvNS4_8identityES14_NS15_IS17_NS18_ILi8EEENSV_INS5_IJS1A_SF_EEENS5_IJSF_SB_EEEEEEENS4_9Copy_AtomIJNS4_39AutoVectorizingCopyWithAssumedAlignmentILi128EEESK_EEES1G_EENS_8epilogue10collective6detail29Sm90TmaWarpSpecializedAdapterINS1S_15DefaultEpilogueISI_SJ_SJ_NS1R_6thread17LinearCombinationISI_Li1EffLNS1W_9ScaleType4KindE0ELNS_15FloatRoundStyleE2ESI_EENS1_15EpilogueDefaultEEEEEvvEEEEvNT_6ParamsE,"",@"SHT_CUDA_INFO"
	.sectionflags	@""
	.align	4


	//----- nvinfo : EIATTR_CUDA_API_VERSION
	.align		4
        /*0000*/ 	.byte	0x04, 0x37
        /*0002*/ 	.short	(.L_22 - .L_21)
.L_21:
        /*0004*/ 	.word	0x00000082


	//----- nvinfo : EIATTR_KPARAM_INFO
	.align		4
.L_22:
        /*0008*/ 	.byte	0x04, 0x17
        /*000a*/ 	.short	(.L_24 - .L_23)
.L_23:
        /*000c*/ 	.word	0x00000000
        /*0010*/ 	.short	0x0000
        /*0012*/ 	.short	0x0070
        /*0014*/ 	.byte	0x00, 0xf0, 0x01, 0x18


	//----- nvinfo : EIATTR_SPARSE_MMA_MASK
	.align		4
.L_24:
        /*0018*/ 	.byte	0x03, 0x50
        /*001a*/ 	.short	0x0000


	//----- nvinfo : EIATTR_MAXREG_COUNT
	.align		4
        /*001c*/ 	.byte	0x03, 0x1b
        /*001e*/ 	.short	0x00a8


	//----- nvinfo : EIATTR_NUM_BARRIERS
	.align		4
        /*0020*/ 	.byte	0x02, 0x4c
        /*0022*/ 	.byte	0x01
	.zero		1


	//----- nvinfo : EIATTR_EXTERNS
	.align		4
        /*0024*/ 	.byte	0x04, 0x0f
        /*0026*/ 	.short	(.L_26 - .L_25)


	//   ....[0]....
	.align		4
.L_25:
        /*0028*/ 	.word	index@(__assertfail)


	//----- nvinfo : EIATTR_MERCURY_ISA_VERSION
	.align		4
.L_26:
        /*002c*/ 	.byte	0x03, 0x5f
        /*002e*/ 	.short	0x0101


	//----- nvinfo : EIATTR_INT_WARP_WIDE_INSTR_OFFSETS
	.align		4
        /*0030*/ 	.byte	0x04, 0x31
        /*0032*/ 	.short	(.L_28 - .L_27)


	//   ....[0]....
.L_27:
        /*0034*/ 	.word	0x00000370


	//   ....[1]....
        /*0038*/ 	.word	0x000003a0


	//   ....[2]....
        /*003c*/ 	.word	0x00000480


	//----- nvinfo : EIATTR_COOP_GROUP_MASK_REGIDS
	.align		4
.L_28:
        /*0040*/ 	.byte	0x04, 0x29
        /*0042*/ 	.short	(.L_30 - .L_29)


	//   ....[0]....
.L_29:
        /*0044*/ 	.word	0xffffffff


	//   ....[1]....
        /*0048*/ 	.word	0xffffffff


	//   ....[2]....
        /*004c*/ 	.word	0xffffffff


	//   ....[3]....
        /*0050*/ 	.word	0xffffffff


	//   ....[4]....
        /*0054*/ 	.word	0x0500000f


	//----- nvinfo : EIATTR_COOP_GROUP_INSTR_OFFSETS
	.align		4
.L_30:
        /*0058*/ 	.byte	0x04, 0x28
        /*005a*/ 	.short	(.L_32 - .L_31)


	//   ....[0]....
.L_31:
        /*005c*/ 	.word	0x00000060


	//   ....[1]....
        /*0060*/ 	.word	0x00000070


	//   ....[2]....
        /*0064*/ 	.word	0x00000130


	//   ....[3]....
        /*0068*/ 	.word	0x00000280


	//   ....[4]....
        /*006c*/ 	.word	0x0000e430


	//----- nvinfo : EIATTR_REG_RECONFIG
	.align		4
.L_32:
        /*0070*/ 	.byte	0x01, 0x54
	.zero		2


	//----- nvinfo : EIATTR_SYSCALL_OFFSETS
	.align		4
        /*0074*/ 	.byte	0x04, 0x46
        /*0076*/ 	.short	(.L_34 - .L_33)


	//   ....[0]....
.L_33:
        /*0078*/ 	.word	0x00001050


	//   ....[1]....
        /*007c*/ 	.word	0x0000d530


	//   ....[2]....
        /*0080*/ 	.word	0x0000d660


	//----- nvinfo : EIATTR_MBARRIER_INSTR_OFFSETS
	.align		4
.L_34:
        /*0084*/ 	.byte	0x04, 0x39
        /*0086*/ 	.short	(.L_36 - .L_35)


	//   ....[0]....
.L_35:
        /*0088*/ 	.word	0x00000230
        /*008c*/ 	.word	0x000000ff
        /*0090*/ 	.word	0x00000000
        /*0094*/ 	.short	0x0100
        /*0096*/ 	.byte	0x08
	.zero		1


	//   ....[1]....
        /*0098*/ 	.word	0x00000240
        /*009c*/ 	.word	0x000000ff
        /*00a0*/ 	.word	0x00000010
        /*00a4*/ 	.short	0x0100
        /*00a6*/ 	.byte	0x08
	.zero		1


	//   ....[2]....
        /*00a8*/ 	.word	0x00000250
        /*00ac*/ 	.word	0x000000ff
        /*00b0*/ 	.word	0x00000008
        /*00b4*/ 	.short	0x0100
        /*00b6*/ 	.byte	0x08
	.zero		1


	//   ....[3]....
        /*00b8*/ 	.word	0x00000260
        /*00bc*/ 	.word	0x000000ff
        /*00c0*/ 	.word	0x00000018
        /*00c4*/ 	.short	0x0100
        /*00c6*/ 	.byte	0x08
	.zero		1


	//   ....[4]....
        /*00c8*/ 	.word	0x000004f0
        /*00cc*/ 	.word	0x000000ff
        /*00d0*/ 	.word	0x00000030
        /*00d4*/ 	.short	0x0100
        /*00d6*/ 	.byte	0x06
	.zero		1


	//   ....[5]....
        /*00d8*/ 	.word	0x00000550
        /*00dc*/ 	.word	0x000000ff
        /*00e0*/ 	.word	0x00000038
        /*00e4*/ 	.short	0x0100
        /*00e6*/ 	.byte	0x06
	.zero		1


	//   ....[6]....
        /*00e8*/ 	.word	0x00001110
        /*00ec*/ 	.word	0x00000003
        /*00f0*/ 	.word	0x00000000
        /*00f4*/ 	.short	0x010a
        /*00f6*/ 	.byte	0x3f
	.zero		1


	//   ....[7]....
        /*00f8*/ 	.word	0x00001150
        /*00fc*/ 	.word	0x00000003
        /*0100*/ 	.word	0x00000000
        /*0104*/ 	.short	0x010a
        /*0106*/ 	.byte	0x3f
	.zero		1


	//   ....[8]....
        /*0108*/ 	.word	0x00001340
        /*010c*/ 	.word	0x0000000d
        /*0110*/ 	.word	0x00000000
        /*0114*/ 	.short	0x010a
        /*0116*/ 	.byte	0x3f
	.zero		1


	//   ....[9]....
        /*0118*/ 	.word	0x000022d0
        /*011c*/ 	.word	0x00000009
        /*0120*/ 	.word	0x00000000
        /*0124*/ 	.short	0x010a
        /*0126*/ 	.byte	0x3f
	.zero		1


	//   ....[10]....
        /*0128*/ 	.word	0x000028a0
        /*012c*/ 	.word	0x00000007
        /*0130*/ 	.word	0x00000000
        /*0134*/ 	.short	0x010a
        /*0136*/ 	.byte	0x3f
	.zero		1


	//   ....[11]....
        /*0138*/ 	.word	0x00003480
        /*013c*/ 	.word	0x000000ff
        /*0140*/ 	.word	0x00000000
        /*0144*/ 	.short	0x0101
        /*0146*/ 	.byte	0x06
	.zero		1


	//   ....[12]....
        /*0148*/ 	.word	0x00003520
        /*014c*/ 	.word	0x00000007
        /*0150*/ 	.word	0x00000000
        /*0154*/ 	.short	0x010a
        /*0156*/ 	.byte	0x3f
	.zero		1


	//   ....[13]....
        /*0158*/ 	.word	0x000045b0
        /*015c*/ 	.word	0x00000003
        /*0160*/ 	.word	0x00000000
        /*0164*/ 	.short	0x0101
        /*0166*/ 	.byte	0x3f
	.zero		1


	//   ....[14]....
        /*0168*/ 	.word	0x00004690
        /*016c*/ 	.word	0x000000ff
        /*0170*/ 	.word	0x00000000
        /*0174*/ 	.short	0x0101
        /*0176*/ 	.byte	0x04
	.zero		1


	//   ....[15]....
        /*0178*/ 	.word	0x0000d750
        /*017c*/ 	.word	0x00000007
        /*0180*/ 	.word	0x00000010
        /*0184*/ 	.short	0x010a
        /*0186*/ 	.byte	0x3f
	.zero		1


	//   ....[16]....
        /*0188*/ 	.word	0x0000dbd0
        /*018c*/ 	.word	0x00000016
        /*0190*/ 	.word	0x00000038
        /*0194*/ 	.short	0x0101
        /*0196*/ 	.byte	0x3f
	.zero		1


	//   ....[17]....
        /*0198*/ 	.word	0x0000e310
        /*019c*/ 	.word	0x00000005
        /*01a0*/ 	.word	0x00000000
        /*01a4*/ 	.short	0x010a
        /*01a6*/ 	.byte	0x3f
	.zero		1


	//   ....[18]....
        /*01a8*/ 	.word	0x0000e390
        /*01ac*/ 	.word	0x00000003
        /*01b0*/ 	.word	0x00000000
        /*01b4*/ 	.short	0x010a
        /*01b6*/ 	.byte	0x3f
	.zero		1


	//   ....[19]....
        /*01b8*/ 	.word	0x0000e460
        /*01bc*/ 	.word	0x00000003
        /*01c0*/ 	.word	0x00000000
        /*01c4*/ 	.short	0x010a
        /*01c6*/ 	.byte	0x3f
	.zero		1


	//   ....[20]....
        /*01c8*/ 	.word	0x0000e4b0
        /*01cc*/ 	.word	0x00000009
        /*01d0*/ 	.word	0x00000000
        /*01d4*/ 	.short	0x010a
        /*01d6*/ 	.byte	0x3f
	.zero		1


	//   ....[21]....
        /*01d8*/ 	.word	0x0000e500
        /*01dc*/ 	.word	0x00000007
        /*01e0*/ 	.word	0x00000000
        /*01e4*/ 	.short	0x010a
        /*01e6*/ 	.byte	0x3f
	.zero		1


	//   ....[22]....
        /*01e8*/ 	.word	0x0000e550
        /*01ec*/ 	.word	0x00000007
        /*01f0*/ 	.word	0x00000010
        /*01f4*/ 	.short	0x010a
        /*01f6*/ 	.byte	0x3f
	.zero		1


	//   ....[23]....
        /*01f8*/ 	.word	0x0000e6a0
        /*01fc*/ 	.word	0x00000005
        /*0200*/ 	.word	0x00000000
        /*0204*/ 	.short	0x010a
        /*0206*/ 	.byte	0x3f
	.zero		1


	//----- nvinfo : EIATTR_NUM_MBARRIERS
	.align		4
.L_36:
        /*0208*/ 	.byte	0x03, 0x38
        /*020a*/ 	.short	0x0006


	//----- nvinfo : EIATTR_EXIT_INSTR_OFFSETS
	.align		4
        /*020c*/ 	.byte	0x04, 0x1c
        /*020e*/ 	.short	(.L_38 - .L_37)


	//   ....[0]....
.L_37:
        /*0210*/ 	.word	0x000005a0


	//   ....[1]....
        /*0214*/ 	.word	0x00000e60


	//   ....[2]....
        /*0218*/ 	.word	0x0000cb70


	//   ....[3]....
        /*021c*/ 	.word	0x0000d190


	//   ....[4]....
        /*0220*/ 	.word	0x0000e3e0


	//----- nvinfo : EIATTR_MAX_THREADS
	.align		4
.L_38:
        /*0224*/ 	.byte	0x04, 0x05
        /*0226*/ 	.short	(.L_40 - .L_39)
.L_39:
        /*0228*/ 	.word	0x00000180
        /*022c*/ 	.word	0x00000001
        /*0230*/ 	.word	0x00000001


	//----- nvinfo : EIATTR_CRS_STACK_SIZE
	.align		4
.L_40:
        /*0234*/ 	.byte	0x04, 0x1e
        /*0236*/ 	.short	(.L_42 - .L_41)
.L_41:
        /*0238*/ 	.word	0x00000000


	//----- nvinfo : EIATTR_CBANK_PARAM_SIZE
	.align		4
.L_42:
        /*023c*/ 	.byte	0x03, 0x19
        /*023e*/ 	.short	0x0670


	//----- nvinfo : EIATTR_PARAM_CBANK
	.align		4
        /*0240*/ 	.byte	0x04, 0x0a
        /*0242*/ 	.short	(.L_44 - .L_43)
	.align		4
.L_43:
        /*0244*/ 	.word	index@(.nv.constant0._ZN7cutlass13device_kernelINS_4gemm6kernel13GemmUniversalIN4cute5tupleIJiiiiEEENS1_10collective13CollectiveMmaINS1_49MainloopSm90TmaGmmaRmemAWarpSpecializedMixedInputILi2ENS5_IJNS4_1CILi1EEESB_SB_EEENS1_35KernelTmaWarpSpecializedCooperativeEEENS5_IJNSA_ILi128EEENSA_ILi256EEESF_EEENS_10bfloat16_tENS5_IJlSB_lEEENS5_IJNS_12float_e4m3_tEEEESJ_NS4_8TiledMMAINS4_8MMA_AtomIJNS4_4SM904GMMA28MMA_64x256x16_F32BF16BF16_RSILNSP_5MajorE0ELSR_0ELNSP_7ScaleInE1ELSS_1EEEEEENS4_6LayoutINS5_IJNSA_ILi2EEESB_SB_EEENS5_IJSB_NSA_ILi0EEESY_EEEEENS5_IJNS4_10UnderscoreES11_S11_EEEEENS4_13SM90_TMA_LOADENS4_14ComposedLayoutINS4_7SwizzleILi3ELi4ELi3EEENS4_18smem_ptr_flag_bitsILi16EEENSV_INS5_IJNSA_ILi8EEENSA_ILi64EEEEEENS5_IJS1B_SB_EEEEEEEvNS4_8identityES14_NS15_IS17_NS18_ILi8EEENSV_INS5_IJS1A_SF_EEENS5_IJSF_SB_EEEEEEENS4_9Copy_AtomIJNS4_39AutoVectorizingCopyWithAssumedAlignmentILi128EEESK_EEES1G_EENS_8epilogue10collective6detail29Sm90TmaWarpSpecializedAdapterINS1S_15DefaultEpilogueISI_SJ_SJ_NS1R_6thread17LinearCombinationISI_Li1EffLNS1W_9ScaleType4KindE0ELNS_15FloatRoundStyleE2ESI_EENS1_15EpilogueDefaultEEEEEvvEEEEvNT_6ParamsE)
        /*0248*/ 	.short	0x0210
        /*024a*/ 	.short	0x0670


	//----- nvinfo : EIATTR_SW_WAR
	.align		4
.L_44:
        /*024c*/ 	.byte	0x04, 0x36
        /*024e*/ 	.short	(.L_46 - .L_45)
.L_45:
        /*0250*/ 	.word	0x00000008
.L_46:


//--------------------- .nv.callgraph             --------------------------
	.section	.nv.callgraph,"",@"SHT_CUDA_CALLGRAPH"
	.align	4
	.sectionentsize	8
	.align		4
        /*0000*/ 	.word	0x00000000
	.align		4
        /*0004*/ 	.word	0xffffffff
	.align		4
        /*0008*/ 	.word	index@(_ZN7cutlass13device_kernelINS_4gemm6kernel13GemmUniversalIN4cute5tupleIJiiiiEEENS1_10collective13CollectiveMmaINS1_49MainloopSm90TmaGmmaRmemAWarpSpecializedMixedInputILi2ENS5_IJNS4_1CILi1EEESB_SB_EEENS1_35KernelTmaWarpSpecializedCooperativeEEENS5_IJNSA_ILi128EEENSA_ILi256EEESF_EEENS_10bfloat16_tENS5_IJlSB_lEEENS5_IJNS_12float_e4m3_tEEEESJ_NS4_8TiledMMAINS4_8MMA_AtomIJNS4_4SM904GMMA28MMA_64x256x16_F32BF16BF16_RSILNSP_5MajorE0ELSR_0ELNSP_7ScaleInE1ELSS_1EEEEEENS4_6LayoutINS5_IJNSA_ILi2EEESB_SB_EEENS5_IJSB_NSA_ILi0EEESY_EEEEENS5_IJNS4_10UnderscoreES11_S11_EEEEENS4_13SM90_TMA_LOADENS4_14ComposedLayoutINS4_7SwizzleILi3ELi4ELi3EEENS4_18smem_ptr_flag_bitsILi16EEENSV_INS5_IJNSA_ILi8EEENSA_ILi64EEEEEENS5_IJS1B_SB_EEEEEEEvNS4_8identityES14_NS15_IS17_NS18_ILi8EEENSV_INS5_IJS1A_SF_EEENS5_IJSF_SB_EEEEEEENS4_9Copy_AtomIJNS4_39AutoVectorizingCopyWithAssumedAlignmentILi128EEESK_EEES1G_EENS_8epilogue10collective6detail29Sm90TmaWarpSpecializedAdapterINS1S_15DefaultEpilogueISI_SJ_SJ_NS1R_6thread17LinearCombinationISI_Li1EffLNS1W_9ScaleType4KindE0ELNS_15FloatRoundStyleE2ESI_EENS1_15EpilogueDefaultEEEEEvvEEEEvNT_6ParamsE)
	.align		4
        /*000c*/ 	.word	index@(__assertfail)
	.align		4
        /*0010*/ 	.word	0x00000000
	.align		4
        /*0014*/ 	.word	0xfffffffe
	.align		4
        /*0018*/ 	.word	0x00000000
	.align		4
        /*001c*/ 	.word	0xfffffffd
	.align		4
        /*0020*/ 	.word	0x00000000
	.align		4
        /*0024*/ 	.word	0xfffffffc


//--------------------- .nv.constant4             --------------------------
	.section	.nv.constant4,"a",@progbits
	.align	8
	.align		8
.nv.constant4:
        /*0000*/ 	.dword	__assertfail
	.align		8
        /*0008*/ 	.dword	__unnamed_1
	.align		8
        /*0010*/ 	.dword	__unnamed_2
	.align		8
        /*0018*/ 	.dword	_ZN40_INTERNAL_9dacfa65_4_k_cu_3a0ba58c_204014cuda3std3__45__cpo5beginE
	.align		8
        /*0020*/ 	.dword	_ZN40_INTERNAL_9dacfa65_4_k_cu_3a0ba58c_204014cuda3std3__45__cpo3endE
	.align		8
        /*0028*/ 	.dword	_ZN40_INTERNAL_9dacfa65_4_k_cu_3a0ba58c_204014cuda3std3__45__cpo6cbeginE
	.align		8
        /*0030*/ 	.dword	_ZN40_INTERNAL_9dacfa65_4_k_cu_3a0ba58c_204014cuda3std3__45__cpo4cendE
	.align		8
        /*0038*/ 	.dword	_ZN40_INTERNAL_9dacfa65_4_k_cu_3a0ba58c_204014cuda3std3__442_GLOBAL__N__9dacfa65_4_k_cu_3a0ba58c_204016ignoreE
	.align		8
        /*0040*/ 	.dword	_ZN40_INTERNAL_9dacfa65_4_k_cu_3a0ba58c_204014cuda3std3__419piecewise_constructE
	.align		8
        /*0048*/ 	.dword	_ZN40_INTERNAL_9dacfa65_4_k_cu_3a0ba58c_204014cuda3std3__48in_placeE
	.align		8
        /*0050*/ 	.dword	_ZN40_INTERNAL_9dacfa65_4_k_cu_3a0ba58c_204014cuda3std6ranges3__45__cpo4swapE
	.align		8
        /*0058*/ 	.dword	_ZN40_INTERNAL_9dacfa65_4_k_cu_3a0ba58c_204014cuda3std6ranges3__45__cpo9iter_moveE
	.align		8
        /*0060*/ 	.dword	_ZN40_INTERNAL_9dacfa65_4_k_cu_3a0ba58c_204014cute7productE
	.align		8
        /*0068*/ 	.dword	_ZN40_INTERNAL_9dacfa65_4_k_cu_3a0ba58c_204014cute1_E
	.align		8
        /*0070*/ 	.dword	$str$24
	.align		8
        /*0078*/ 	.dword	$str$25


//--------------------- .text._ZN7cutlass13device_kernelINS_4gemm6kernel13GemmUniversalIN4cute5tupleIJiiiiEEENS1_10collective13CollectiveMmaINS1_49MainloopSm90TmaGmmaRmemAWarpSpecializedMixedInputILi2ENS5_IJNS4_1CILi1EEESB_SB_EEENS1_35KernelTmaWarpSpecializedCooperativeEEENS5_IJNSA_ILi128EEENSA_ILi256EEESF_EEENS_10bfloat16_tENS5_IJlSB_lEEENS5_IJNS_12float_e4m3_tEEEESJ_NS4_8TiledMMAINS4_8MMA_AtomIJNS4_4SM904GMMA28MMA_64x256x16_F32BF16BF16_RSILNSP_5MajorE0ELSR_0ELNSP_7ScaleInE1ELSS_1EEEEEENS4_6LayoutINS5_IJNSA_ILi2EEESB_SB_EEENS5_IJSB_NSA_ILi0EEESY_EEEEENS5_IJNS4_10UnderscoreES11_S11_EEEEENS4_13SM90_TMA_LOADENS4_14ComposedLayoutINS4_7SwizzleILi3ELi4ELi3EEENS4_18smem_ptr_flag_bitsILi16EEENSV_INS5_IJNSA_ILi8EEENSA_ILi64EEEEEENS5_IJS1B_SB_EEEEEEEvNS4_8identityES14_NS15_IS17_NS18_ILi8EEENSV_INS5_IJS1A_SF_EEENS5_IJSF_SB_EEEEEEENS4_9Copy_AtomIJNS4_39AutoVectorizingCopyWithAssumedAlignmentILi128EEESK_EEES1G_EENS_8epilogue10collective6detail29Sm90TmaWarpSpecializedAdapterINS1S_15DefaultEpilogueISI_SJ_SJ_NS1R_6thread17LinearCombinationISI_Li1EffLNS1W_9ScaleType4KindE0ELNS_15FloatRoundStyleE2ESI_EENS1_15EpilogueDefaultEEEEEvvEEEEvNT_6ParamsE --------------------------
	.section	.text._ZN7cutlass13device_kernelINS_4gemm6kernel13GemmUniversalIN4cute5tupleIJiiiiEEENS1_10collective13CollectiveMmaINS1_49MainloopSm90TmaGmmaRmemAWarpSpecializedMixedInputILi2ENS5_IJNS4_1CILi1EEESB_SB_EEENS1_35KernelTmaWarpSpecializedCooperativeEEENS5_IJNSA_ILi128EEENSA_ILi256EEESF_EEENS_10bfloat16_tENS5_IJlSB_lEEENS5_IJNS_12float_e4m3_tEEEESJ_NS4_8TiledMMAINS4_8MMA_AtomIJNS4_4SM904GMMA28MMA_64x256x16_F32BF16BF16_RSILNSP_5MajorE0ELSR_0ELNSP_7ScaleInE1ELSS_1EEEEEENS4_6LayoutINS5_IJNSA_ILi2EEESB_SB_EEENS5_IJSB_NSA_ILi0EEESY_EEEEENS5_IJNS4_10UnderscoreES11_S11_EEEEENS4_13SM90_TMA_LOADENS4_14ComposedLayoutINS4_7SwizzleILi3ELi4ELi3EEENS4_18smem_ptr_flag_bitsILi16EEENSV_INS5_IJNSA_ILi8EEENSA_ILi64EEEEEENS5_IJS1B_SB_EEEEEEEvNS4_8identityES14_NS15_IS17_NS18_ILi8EEENSV_INS5_IJS1A_SF_EEENS5_IJSF_SB_EEEEEEENS4_9Copy_AtomIJNS4_39AutoVectorizingCopyWithAssumedAlignmentILi128EEESK_EEES1G_EENS_8epilogue10collective6detail29Sm90TmaWarpSpecializedAdapterINS1S_15DefaultEpilogueISI_SJ_SJ_NS1R_6thread17LinearCombinationISI_Li1EffLNS1W_9ScaleType4KindE0ELNS_15FloatRoundStyleE2ESI_EENS1_15EpilogueDefaultEEEEEvvEEEEvNT_6ParamsE,"ax",@progbits
	.align	128
.text._ZN7cutlass13device_kernelINS_4gemm6kernel13GemmUniversalIN4cute5tupleIJiiiiEEENS1_10collective13CollectiveMmaINS1_49MainloopSm90TmaGmmaRmemAWarpSpecializedMixedInputILi2ENS5_IJNS4_1CILi1EEESB_SB_EEENS1_35KernelTmaWarpSpecializedCooperativeEEENS5_IJNSA_ILi128EEENSA_ILi256EEESF_EEENS_10bfloat16_tENS5_IJlSB_lEEENS5_IJNS_12float_e4m3_tEEEESJ_NS4_8TiledMMAINS4_8MMA_AtomIJNS4_4SM904GMMA28MMA_64x256x16_F32BF16BF16_RSILNSP_5MajorE0ELSR_0ELNSP_7ScaleInE1ELSS_1EEEEEENS4_6LayoutINS5_IJNSA_ILi2EEESB_SB_EEENS5_IJSB_NSA_ILi0EEESY_EEEEENS5_IJNS4_10UnderscoreES11_S11_EEEEENS4_13SM90_TMA_LOADENS4_14ComposedLayoutINS4_7SwizzleILi3ELi4ELi3EEENS4_18smem_ptr_flag_bitsILi16EEENSV_INS5_IJNSA_ILi8EEENSA_ILi64EEEEEENS5_IJS1B_SB_EEEEEEEvNS4_8identityES14_NS15_IS17_NS18_ILi8EEENSV_INS5_IJS1A_SF_EEENS5_IJSF_SB_EEEEEEENS4_9Copy_AtomIJNS4_39AutoVectorizingCopyWithAssumedAlignmentILi128EEESK_EEES1G_EENS_8epilogue10collective6detail29Sm90TmaWarpSpecializedAdapterINS1S_15DefaultEpilogueISI_SJ_SJ_NS1R_6thread17LinearCombinationISI_Li1EffLNS1W_9ScaleType4KindE0ELNS_15FloatRoundStyleE2ESI_EENS1_15EpilogueDefaultEEEEEvvEEEEvNT_6ParamsE:
        .type           _ZN7cutlass13device_kernelINS_4gemm6kernel13GemmUniversalIN4cute5tupleIJiiiiEEENS1_10collective13CollectiveMmaINS1_49MainloopSm90TmaGmmaRmemAWarpSpecializedMixedInputILi2ENS5_IJNS4_1CILi1EEESB_SB_EEENS1_35KernelTmaWarpSpecializedCooperativeEEENS5_IJNSA_ILi128EEENSA_ILi256EEESF_EEENS_10bfloat16_tENS5_IJlSB_lEEENS5_IJNS_12float_e4m3_tEEEESJ_NS4_8TiledMMAINS4_8MMA_AtomIJNS4_4SM904GMMA28MMA_64x256x16_F32BF16BF16_RSILNSP_5MajorE0ELSR_0ELNSP_7ScaleInE1ELSS_1EEEEEENS4_6LayoutINS5_IJNSA_ILi2EEESB_SB_EEENS5_IJSB_NSA_ILi0EEESY_EEEEENS5_IJNS4_10UnderscoreES11_S11_EEEEENS4_13SM90_TMA_LOADENS4_14ComposedLayoutINS4_7SwizzleILi3ELi4ELi3EEENS4_18smem_ptr_flag_bitsILi16EEENSV_INS5_IJNSA_ILi8EEENSA_ILi64EEEEEENS5_IJS1B_SB_EEEEEEEvNS4_8identityES14_NS15_IS17_NS18_ILi8EEENSV_INS5_IJS1A_SF_EEENS5_IJSF_SB_EEEEEEENS4_9Copy_AtomIJNS4_39AutoVectorizingCopyWithAssumedAlignmentILi128EEESK_EEES1G_EENS_8epilogue10collective6detail29Sm90TmaWarpSpecializedAdapterINS1S_15DefaultEpilogueISI_SJ_SJ_NS1R_6thread17LinearCombinationISI_Li1EffLNS1W_9ScaleType4KindE0ELNS_15FloatRoundStyleE2ESI_EENS1_15EpilogueDefaultEEEEEvvEEEEvNT_6ParamsE,@function
        .size           _ZN7cutlass13device_kernelINS_4gemm6kernel13GemmUniversalIN4cute5tupleIJiiiiEEENS1_10collective13CollectiveMmaINS1_49MainloopSm90TmaGmmaRmemAWarpSpecializedMixedInputILi2ENS5_IJNS4_1CILi1EEESB_SB_EEENS1_35KernelTmaWarpSpecializedCooperativeEEENS5_IJNSA_ILi128EEENSA_ILi256EEESF_EEENS_10bfloat16_tENS5_IJlSB_lEEENS5_IJNS_12float_e4m3_tEEEESJ_NS4_8TiledMMAINS4_8MMA_AtomIJNS4_4SM904GMMA28MMA_64x256x16_F32BF16BF16_RSILNSP_5MajorE0ELSR_0ELNSP_7ScaleInE1ELSS_1EEEEEENS4_6LayoutINS5_IJNSA_ILi2EEESB_SB_EEENS5_IJSB_NSA_ILi0EEESY_EEEEENS5_IJNS4_10UnderscoreES11_S11_EEEEENS4_13SM90_TMA_LOADENS4_14ComposedLayoutINS4_7SwizzleILi3ELi4ELi3EEENS4_18smem_ptr_flag_bitsILi16EEENSV_INS5_IJNSA_ILi8EEENSA_ILi64EEEEEENS5_IJS1B_SB_EEEEEEEvNS4_8identityES14_NS15_IS17_NS18_ILi8EEENSV_INS5_IJS1A_SF_EEENS5_IJSF_SB_EEEEEEENS4_9Copy_AtomIJNS4_39AutoVectorizingCopyWithAssumedAlignmentILi128EEESK_EEES1G_EENS_8epilogue10collective6detail29Sm90TmaWarpSpecializedAdapterINS1S_15DefaultEpilogueISI_SJ_SJ_NS1R_6thread17LinearCombinationISI_Li1EffLNS1W_9ScaleType4KindE0ELNS_15FloatRoundStyleE2ESI_EENS1_15EpilogueDefaultEEEEEvvEEEEvNT_6ParamsE,(.L_x_334 - _ZN7cutlass13device_kernelINS_4gemm6kernel13GemmUniversalIN4cute5tupleIJiiiiEEENS1_10collective13CollectiveMmaINS1_49MainloopSm90TmaGmmaRmemAWarpSpecializedMixedInputILi2ENS5_IJNS4_1CILi1EEESB_SB_EEENS1_35KernelTmaWarpSpecializedCooperativeEEENS5_IJNSA_ILi128EEENSA_ILi256EEESF_EEENS_10bfloat16_tENS5_IJlSB_lEEENS5_IJNS_12float_e4m3_tEEEESJ_NS4_8TiledMMAINS4_8MMA_AtomIJNS4_4SM904GMMA28MMA_64x256x16_F32BF16BF16_RSILNSP_5MajorE0ELSR_0ELNSP_7ScaleInE1ELSS_1EEEEEENS4_6LayoutINS5_IJNSA_ILi2EEESB_SB_EEENS5_IJSB_NSA_ILi0EEESY_EEEEENS5_IJNS4_10UnderscoreES11_S11_EEEEENS4_13SM90_TMA_LOADENS4_14ComposedLayoutINS4_7SwizzleILi3ELi4ELi3EEENS4_18smem_ptr_flag_bitsILi16EEENSV_INS5_IJNSA_ILi8EEENSA_ILi64EEEEEENS5_IJS1B_SB_EEEEEEEvNS4_8identityES14_NS15_IS17_NS18_ILi8EEENSV_INS5_IJS1A_SF_EEENS5_IJSF_SB_EEEEEEENS4_9Copy_AtomIJNS4_39AutoVectorizingCopyWithAssumedAlignmentILi128EEESK_EEES1G_EENS_8epilogue10collective6detail29Sm90TmaWarpSpecializedAdapterINS1S_15DefaultEpilogueISI_SJ_SJ_NS1R_6thread17LinearCombinationISI_Li1EffLNS1W_9ScaleType4KindE0ELNS_15FloatRoundStyleE2ESI_EENS1_15EpilogueDefaultEEEEEvvEEEEvNT_6ParamsE)
        .other          _ZN7cutlass13device_kernelINS_4gemm6kernel13GemmUniversalIN4cute5tupleIJiiiiEEENS1_10collective13CollectiveMmaINS1_49MainloopSm90TmaGmmaRmemAWarpSpecializedMixedInputILi2ENS5_IJNS4_1CILi1EEESB_SB_EEENS1_35KernelTmaWarpSpecializedCooperativeEEENS5_IJNSA_ILi128EEENSA_ILi256EEESF_EEENS_10bfloat16_tENS5_IJlSB_lEEENS5_IJNS_12float_e4m3_tEEEESJ_NS4_8TiledMMAINS4_8MMA_AtomIJNS4_4SM904GMMA28MMA_64x256x16_F32BF16BF16_RSILNSP_5MajorE0ELSR_0ELNSP_7ScaleInE1ELSS_1EEEEEENS4_6LayoutINS5_IJNSA_ILi2EEESB_SB_EEENS5_IJSB_NSA_ILi0EEESY_EEEEENS5_IJNS4_10UnderscoreES11_S11_EEEEENS4_13SM90_TMA_LOADENS4_14ComposedLayoutINS4_7SwizzleILi3ELi4ELi3EEENS4_18smem_ptr_flag_bitsILi16EEENSV_INS5_IJNSA_ILi8EEENSA_ILi64EEEEEENS5_IJS1B_SB_EEEEEEEvNS4_8identityES14_NS15_IS17_NS18_ILi8EEENSV_INS5_IJS1A_SF_EEENS5_IJSF_SB_EEEEEEENS4_9Copy_AtomIJNS4_39AutoVectorizingCopyWithAssumedAlignmentILi128EEESK_EEES1G_EENS_8epilogue10collective6detail29Sm90TmaWarpSpecializedAdapterINS1S_15DefaultEpilogueISI_SJ_SJ_NS1R_6thread17LinearCombinationISI_Li1EffLNS1W_9ScaleType4KindE0ELNS_15FloatRoundStyleE2ESI_EENS1_15EpilogueDefaultEEEEEvvEEEEvNT_6ParamsE,@"STO_CUDA_ENTRY STV_DEFAULT"
_ZN7cutlass13device_kernelINS_4gemm6kernel13GemmUniversalIN4cute5tupleIJiiiiEEENS1_10collective13CollectiveMmaINS1_49MainloopSm90TmaGmmaRmemAWarpSpecializedMixedInputILi2ENS5_IJNS4_1CILi1EEESB_SB_EEENS1_35KernelTmaWarpSpecializedCooperativeEEENS5_IJNSA_ILi128EEENSA_ILi256EEESF_EEENS_10bfloat16_tENS5_IJlSB_lEEENS5_IJNS_12float_e4m3_tEEEESJ_NS4_8TiledMMAINS4_8MMA_AtomIJNS4_4SM904GMMA28MMA_64x256x16_F32BF16BF16_RSILNSP_5MajorE0ELSR_0ELNSP_7ScaleInE1ELSS_1EEEEEENS4_6LayoutINS5_IJNSA_ILi2EEESB_SB_EEENS5_IJSB_NSA_ILi0EEESY_EEEEENS5_IJNS4_10UnderscoreES11_S11_EEEEENS4_13SM90_TMA_LOADENS4_14ComposedLayoutINS4_7SwizzleILi3ELi4ELi3EEENS4_18smem_ptr_flag_bitsILi16EEENSV_INS5_IJNSA_ILi8EEENSA_ILi64EEEEEENS5_IJS1B_SB_EEEEEEEvNS4_8identityES14_NS15_IS17_NS18_ILi8EEENSV_INS5_IJS1A_SF_EEENS5_IJSF_SB_EEEEEEENS4_9Copy_AtomIJNS4_39AutoVectorizingCopyWithAssumedAlignmentILi128EEESK_EEES1G_EENS_8epilogue10collective6detail29Sm90TmaWarpSpecializedAdapterINS1S_15DefaultEpilogueISI_SJ_SJ_NS1R_6thread17LinearCombinationISI_Li1EffLNS1W_9ScaleType4KindE0ELNS_15FloatRoundStyleE2ESI_EENS1_15EpilogueDefaultEEEEEvvEEEEvNT_6ParamsE:
[----:B------:R-:W0:Y:S01]  /*0000*/  LDC R1, c[0x0][0x28] ;  /* 0x00000a00ff017b82 */ /* 0x000e220000000800 */
[----:B------:R-:W1:Y:S01]  /*0010*/  S2R R18, SR_TID.X ;  /* 0x0000000000127919 */ /* 0x000e620000002100 */
[----:B------:R-:W-:Y:S01]  /*0020*/  ELECT P0, URZ, PT ;  /* 0x00000000003f782f */ /* 0x000fe20003800000 */
[----:B------:R-:W-:Y:S01]  /*0030*/  BSSY B0, `(.L_x_0) ;  /* 0x000000f000007945 */ /* 0x000fe20003800000 */
[--C-:B-1----:R-:W-:Y:S02]  /*0040*/  SHF.R.U32.HI R0, RZ, 0x5, R18.reuse ;  /* 0x00000005ff007819 */ /* 0x102fe40000011612 */
[----:B------:R-:W-:-:S03]  /*0050*/  SHF.R.U32.HI R153, RZ, 0x7, R18 ;  /* 0x00000007ff997819 */ /* 0x000fc60000011612 */
[----:B------:R-:W1:Y:S04]  /*0060*/  SHFL.IDX PT, R5, R0, RZ, 0x1f ;  /* 0x00001fff00057589 */ /* 0x000e6800000e0000 */
[----:B------:R2:W3:Y:S01]  /*0070*/  SHFL.IDX PT, R8, R153, RZ, 0x1f ;  /* 0x00001fff99087589 */ /* 0x0004e200000e0000 */
[----:B-1----:R-:W-:-:S13]  /*0080*/  ISETP.NE.OR P0, PT, R5, RZ, !P0 ;  /* 0x000000ff0500720c */ /* 0x002fda0004705670 */
[----:B0-23--:R-:W-:Y:S05]  /*0090*/  @P0 BRA `(.L_x_1) ;  /* 0x0000000000200947 */ /* 0x00dfea0003800000 */
[----:B------:R-:W-:Y:S02]  /*00a0*/  ULDC.64 UR4, c[0x0][0x198] ;  /* 0x0000660000047ab9 */ /* 0x000fe40000000a00 */
[----:B------:R-:W-:Y:S02]  /*00b0*/  UIADD3 UR6, UP0, UR4, 0xf0, URZ ;  /* 0x000000f004067890 */ /* 0x000fe4000ff1e03f */
[----:B------:R-:W-:Y:S02]  /*00c0*/  UIADD3 UR4, UP1, UR4, 0x1f0, URZ ;  /* 0x000001f004047890 */ /* 0x000fe4000ff3e03f */
[----:B------:R-:W-:Y:S02]  /*00d0*/  UIADD3.X UR7, URZ, UR5, URZ, UP0, !UPT ;  /* 0x000000053f077290 */ /* 0x000fe400087fe43f */
[----:B------:R-:W-:-:S07]  /*00e0*/  UIADD3.X UR5, URZ, UR5, URZ, UP1, !UPT ;  /* 0x000000053f057290 */ /* 0x000fce0008ffe43f */
[----:B------:R0:W-:Y:S02]  /*00f0*/  UTMACCTL.PF [UR6] ;  /* 0x00000000060079b9 */ /* 0x0001e40008040000 */
[----:B------:R0:W-:Y:S02]  /*0100*/  UTMACCTL.PF [UR4] ;  /* 0x00000000040079b9 */ /* 0x0001e40008040000 */
[----:B0-----:R-:W-:Y:S01]  /*0110*/  NOP ;  /* 0x0000000000007918 */ /* 0x001fe20000000000 */
.L_x_1:
[----:B------:R-:W-:Y:S05]  /*0120*/  BSYNC B0 ;  /* 0x0000000000007941 */ /* 0x000fea0003800000 */
.L_x_0:
[----:B------:R-:W0:Y:S02]  /*0130*/  SHFL.IDX PT, R2, R0, RZ, 0x1f ;  /* 0x00001fff00027589 */ /* 0x000e2400000e0000 */
[----:B0-----:R-:W-:-:S13]  /*0140*/  ISETP.NE.AND P0, PT, R2, RZ, PT ;  /* 0x000000ff0200720c */ /* 0x001fda0003f05270 */
[----:B------:R-:W-:Y:S05]  /*0150*/  @P0 BRA `(.L_x_2) ;  /* 0x0000000000480947 */ /* 0x000fea0003800000 */
[----:B------:R-:W0:Y:S01]  /*0160*/  S2UR UR8, SR_CgaCtaId ;  /* 0x00000000000879c3 */ /* 0x000e220000008800 */
[----:B------:R-:W-:Y:S01]  /*0170*/  UMOV UR4, 0x400 ;  /* 0x0000040000047882 */ /* 0x000fe20000000000 */
[----:B------:R-:W-:Y:S01]  /*0180*/  UMOV UR5, 0x1 ;  /* 0x0000000100057882 */ /* 0x000fe20000000000 */
[----:B------:R-:W-:Y:S01]  /*0190*/  UMOV UR6, 0x100 ;  /* 0x0000010000067882 */ /* 0x000fe20000000000 */
[----:B------:R-:W-:Y:S01]  /*01a0*/  ELECT P0, URZ, PT ;  /* 0x00000000003f782f */ /* 0x000fe20003800000 */
[----:B------:R-:W-:-:S04]  /*01b0*/  UIADD3 UR6, -UR6, 0x100000, URZ ;  /* 0x0010000006067890 */ /* 0x000fc8000fffe13f */
[----:B------:R-:W-:Y:S02]  /*01c0*/  USHF.L.U32 UR7, UR6, 0xb, URZ ;  /* 0x0000000b06077899 */ /* 0x000fe4000800063f */
[----:B------:R-:W-:Y:S02]  /*01d0*/  USHF.L.U32 UR6, UR6, 0x1, URZ ;  /* 0x0000000106067899 */ /* 0x000fe4000800063f */
[----:B0-----:R-:W-:Y:S02]  /*01e0*/  ULEA UR8, UR8, UR4, 0x18 ;  /* 0x0000000408087291 */ /* 0x001fe4000f8ec03f */
[----:B------:R-:W-:-:S04]  /*01f0*/  UIADD3 UR4, -UR5, 0x100000, URZ ;  /* 0x0010000005047890 */ /* 0x000fc8000fffe13f */
[----:B------:R-:W-:Y:S02]  /*0200*/  USHF.L.U32 UR5, UR4, 0xb, URZ ;  /* 0x0000000b04057899 */ /* 0x000fe4000800063f */
[----:B------:R-:W-:Y:S01]  /*0210*/  USHF.L.U32 UR4, UR4, 0x1, URZ ;  /* 0x0000000104047899 */ /* 0x000fe2000800063f */
[----:B------:R-:W0:Y:S11]  /*0220*/  FENCE.VIEW.ASYNC.S ;  /* 0x00000000000073c6 */ /* 0x000e360000000000 */
[----:B0-----:R0:W1:Y:S01]  /*0230*/  SYNCS.EXCH.64 URZ, [UR8], UR4 ;  /* 0x00000004083f75b2 */ /* 0x0010620008000100 */
[----:B------:R0:W2:Y:S01]  /*0240*/  SYNCS.EXCH.64 URZ, [UR8+0x10], UR6 ;  /* 0x00001006083f75b2 */ /* 0x0000a20008000100 */
[----:B------:R0:W3:Y:S01]  /*0250*/  SYNCS.EXCH.64 URZ, [UR8+0x8], UR4 ;  /* 0x00000804083f75b2 */ /* 0x0000e20008000100 */
[----:B------:R0:W4:Y:S01]  /*0260*/  SYNCS.EXCH.64 URZ, [UR8+0x18], UR6 ;  /* 0x00001806083f75b2 */ /* 0x0001220008000100 */
[----:B------:R-:W-:Y:S01]  /*0270*/  NOP ;  /* 0x0000000000007918 */ /* 0x000fe20000000000 */
.L_x_2:
[----:B------:R-:W5:Y:S01]  /*0280*/  SHFL.IDX PT, R0, R0, RZ, 0x1f ;  /* 0x00001fff00007589 */ /* 0x000f6200000e0000 */
[----:B------:R-:W-:Y:S01]  /*0290*/  ELECT P0, URZ, PT ;  /* 0x00000000003f782f */ /* 0x000fe20003800000 */
[----:B------:R-:W1:Y:S01]  /*02a0*/  LDC R2, c[0x0][0x85c] ;  /* 0x00021700ff027b82 */ /* 0x000e620000000800 */
[----:B------:R-:W-:Y:S01]  /*02b0*/  SHF.R.S32.HI R6, RZ, 0x1f, R5 ;  /* 0x0000001fff067819 */ /* 0x000fe20000011405 */
[----:B------:R-:W2:Y:S01]  /*02c0*/  S2R R3, SR_CTAID.Y ;  /* 0x0000000000037919 */ /* 0x000ea20000002600 */
[----:B0-----:R-:W-:Y:S01]  /*02d0*/  UMOV UR4, 0x20 ;  /* 0x0000002000047882 */ /* 0x001fe20000000000 */
[----:B------:R-:W-:Y:S01]  /*02e0*/  ISETP.NE.AND P2, PT, R8, RZ, PT ;  /* 0x000000ff0800720c */ /* 0x000fe20003f45270 */
[----:B------:R-:W-:Y:S01]  /*02f0*/  NOP ;  /* 0x0000000000007918 */ /* 0x000fe20000000000 */
[----:B------:R-:W0:Y:S01]  /*0300*/  S2R R4, SR_CTAID.X ;  /* 0x0000000000047919 */ /* 0x000e220000002500 */
[----:B------:R-:W-:Y:S01]  /*0310*/  LEA.HI R6, R6, R5, RZ, 0x2 ;  /* 0x0000000506067211 */ /* 0x000fe200078f10ff */
[----:B------:R-:W-:Y:S01]  /*0320*/  NOP ;  /* 0x0000000000007918 */ /* 0x000fe20000000000 */
[----:B-----5:R-:W-:-:S02]  /*0330*/  ISETP.NE.OR P0, PT, R0, RZ, !P0 ;  /* 0x000000ff0000720c */ /* 0x020fc40004705670 */
[----:B-1----:R-:W-:-:S04]  /*0340*/  ISETP.NE.AND P3, PT, R2, 0x1, PT ;  /* 0x000000010200780c */ /* 0x002fc80003f65270 */
[----:B------:R-:W-:Y:S02]  /*0350*/  P2R R0, PR, RZ, 0x8 ;  /* 0x00000008ff007803 */ /* 0x000fe40000000000 */
[----:B------:R-:W-:-:S05]  /*0360*/  LOP3.LUT R0, R6, 0xfffffffc, RZ, 0xc0, !PT ;  /* 0xfffffffc06007812 */ /* 0x000fca00078ec0ff */
[----:B------:R-:W-:Y:S01]  /*0370*/  VOTEU.ALL UP0, P0 ;  /* 0x00000000003f7886 */ /* 0x000fe20000000000 */
[----:B------:R-:W-:Y:S01]  /*0380*/  IMAD.IADD R0, R5, 0x1, -R0 ;  /* 0x0000000105007824 */ /* 0x000fe200078e0a00 */
[----:B------:R-:W0:Y:S01]  /*0390*/  @P3 LDC R17, c[0x0][0x10] ;  /* 0x00000400ff113b82 */ /* 0x000e220000000800 */
[----:B------:R-:W-:Y:S01]  /*03a0*/  VOTEU.ALL UP1, P0 ;  /* 0x00000000003f7886 */ /* 0x000fe20000020000 */
[----:B--2---:R-:W-:Y:S01]  /*03b0*/  @P3 IMAD.MOV.U32 R6, RZ, RZ, R3 ;  /* 0x000000ffff063224 */ /* 0x004fe200078e0003 */
[----:B------:R-:W-:Y:S01]  /*03c0*/  @!UP0 UMOV UR6, 0x400 ;  /* 0x0000040000068882 */ /* 0x000fe20000000000 */
[----:B------:R-:W-:-:S04]  /*03d0*/  @!UP0 UIADD3 UR4, -UR4, 0x100000, URZ ;  /* 0x0010000004048890 */ /* 0x000fc8000fffe13f */
[----:B------:R-:W-:Y:S02]  /*03e0*/  @!UP0 USHF.L.U32 UR5, UR4, 0xb, URZ ;  /* 0x0000000b04058899 */ /* 0x000fe4000800063f */
[----:B------:R-:W-:Y:S01]  /*03f0*/  @!UP0 USHF.L.U32 UR4, UR4, 0x1, URZ ;  /* 0x0000000104048899 */ /* 0x000fe2000800063f */
[----:B------:R-:W-:Y:S02]  /*0400*/  @P3 IMAD.MOV.U32 R7, RZ, RZ, RZ ;  /* 0x000000ffff073224 */ /* 0x000fe400078e00ff */
[----:B------:R-:W-:Y:S01]  /*0410*/  IMAD.MOV.U32 R5, RZ, RZ, RZ ;  /* 0x000000ffff057224 */ /* 0x000fe200078e00ff */
[----:B------:R-:W1:Y:S01]  /*0420*/  @!UP0 S2UR UR7, SR_CgaCtaId ;  /* 0x00000000000789c3 */ /* 0x000e620000008800 */
[----:B------:R-:W-:-:S07]  /*0430*/  @P3 IMAD.MOV.U32 R11, RZ, RZ, RZ ;  /* 0x000000ffff0b3224 */ /* 0x000fce00078e00ff */
[----:B------:R-:W2:Y:S01]  /*0440*/  @!P3 LDC R9, c[0x0][0xc] ;  /* 0x00000300ff09bb82 */ /* 0x000ea20000000800 */
[----:B0-----:R-:W-:-:S04]  /*0450*/  @P3 IMAD.WIDE.U32 R16, R4, R17, R6 ;  /* 0x0000001104103225 */ /* 0x001fc800078e0006 */
[----:B------:R-:W-:Y:S01]  /*0460*/  @P3 IMAD.IADD R17, R17, 0x1, R11 ;  /* 0x0000000111113824 */ /* 0x000fe200078e020b */
[----:B-1----:R-:W-:Y:S01]  /*0470*/  @!UP0 ULEA UR6, UR7, UR6, 0x18 ;  /* 0x0000000607068291 */ /* 0x002fe2000f8ec03f */
[----:B------:R-:W-:Y:S01]  /*0480*/  VOTEU.ALL UP0, P0 ;  /* 0x00000000003f7886 */ /* 0x000fe20000000000 */
[----:B------:R-:W-:-:S04]  /*0490*/  ISETP.NE.AND P0, PT, R0, 0x3, PT ;  /* 0x000000030000780c */ /* 0x000fc80003f05270 */
[----:B------:R-:W-:Y:S01]  /*04a0*/  ISETP.EQ.OR P0, PT, R0, RZ, !P0 ;  /* 0x000000ff0000720c */ /* 0x000fe20004702670 */
[----:B--2---:R-:W-:-:S03]  /*04b0*/  @!P3 IMAD.WIDE.U32 R6, R9, R3, R4 ;  /* 0x000000030906b225 */ /* 0x004fc600078e0004 */
[C---:B------:R-:W-:Y:S01]  /*04c0*/  ISETP.EQ.AND P0, PT, R8.reuse, RZ, P0 ;  /* 0x000000ff0800720c */ /* 0x040fe20000702270 */
[----:B------:R-:W-:Y:S01]  /*04d0*/  VIADD R8, R8, 0xffffffff ;  /* 0xffffffff08087836 */ /* 0x000fe20000000000 */
[----:B------:R-:W0:Y:S02]  /*04e0*/  FENCE.VIEW.ASYNC.S ;  /* 0x00000000000073c6 */ /* 0x000e240000000000 */
[----:B0-----:R0:W3:Y:S01]  /*04f0*/  @!UP0 SYNCS.EXCH.64 URZ, [UR6+0x30], UR4 ;  /* 0x00003004063f85b2 */ /* 0x0010e20008000100 */
[----:B------:R-:W-:Y:S01]  /*0500*/  @!P3 IMAD.MOV.U32 R16, RZ, RZ, R6 ;  /* 0x000000ffff10b224 */ /* 0x000fe200078e0006 */
[----:B------:R-:W-:Y:S01]  /*0510*/  SEL R19, RZ, 0x1, !P0 ;  /* 0x00000001ff137807 */ /* 0x000fe20004000000 */
[----:B------:R-:W-:Y:S01]  /*0520*/  @!P3 IMAD.MOV.U32 R17, RZ, RZ, R7 ;  /* 0x000000ffff11b224 */ /* 0x000fe200078e0007 */
[----:B------:R-:W-:-:S04]  /*0530*/  ISETP.GE.U32.AND P1, PT, R8, 0x2, PT ;  /* 0x000000020800780c */ /* 0x000fc80003f26070 */
[----:B------:R-:W-:Y:S01]  /*0540*/  SEL R19, R19, 0x2, P1 ;  /* 0x0000000213137807 */ /* 0x000fe20000800000 */
[----:B------:R0:W3:Y:S01]  /*0550*/  @!UP1 SYNCS.EXCH.64 URZ, [UR6+0x38], UR4 ;  /* 0x00003804063f95b2 */ /* 0x0000e20008000100 */
[----:B------:R-:W-:Y:S01]  /*0560*/  NOP ;  /* 0x0000000000007918 */ /* 0x000fe20000000000 */
[----:B---34-:R-:W-:Y:S06]  /*0570*/  BAR.SYNC.DEFER_BLOCKING 0x0 ;  /* 0x0000000000007b1d */ /* 0x018fec0000010000 */
[----:B------:R-:W-:Y:S05]  /*0580*/  @!P2 BRA `(.L_x_3) ;  /* 0x000000c4007ca947 */ /* 0x000fea0003800000 */
[----:B------:R-:W-:-:S13]  /*0590*/  ISETP.GT.U32.AND P0, PT, R8, 0x1, PT ;  /* 0x000000010800780c */ /* 0x000fda0003f04070 */
[----:B0-----:R-:W-:Y:S05]  /*05a0*/  @P0 EXIT ;  /* 0x000000000000094d */ /* 0x001fea0003800000 */
[----:B------:R-:W-:Y:S01]  /*05b0*/  ULDC.64 UR4, c[0x0][0x850] ;  /* 0x0002140000047ab9 */ /* 0x000fe20000000a00 */
[----:B------:R-:W-:Y:S01]  /*05c0*/  PRMT R0, RZ, 0x7610, R0 ;  /* 0x00007610ff007816 */ /* 0x000fe20000000000 */
[----:B------:R-:W-:Y:S01]  /*05d0*/  IMAD.MOV.U32 R152, RZ, RZ, -0x1 ;  /* 0xffffffffff987424 */ /* 0x000fe200078e00ff */
[----:B------:R-:W-:Y:S01]  /*05e0*/  ISETP.GE.U32.AND P0, PT, R16, UR4, PT ;  /* 0x0000000410007c0c */ /* 0x000fe2000bf06070 */
[----:B------:R-:W-:Y:S02]  /*05f0*/  IMAD.MOV.U32 R22, RZ, RZ, -0x1 ;  /* 0xffffffffff167424 */ /* 0x000fe400078e00ff */
[----:B------:R-:W-:Y:S01]  /*0600*/  IMAD.MOV.U32 R23, RZ, RZ, -0x1 ;  /* 0xffffffffff177424 */ /* 0x000fe200078e00ff */
[----:B------:R-:W-:-:S13]  /*0610*/  ISETP.GE.U32.AND.EX P0, PT, R17, UR5, PT, P0 ;  /* 0x0000000511007c0c */ /* 0x000fda000bf06100 */
[----:B------:R-:W-:Y:S05]  /*0620*/  @P0 BRA `(.L_x_4) ;  /* 0x0000000400540947 */ /* 0x000fea0003800000 */
[----:B------:R-:W0:Y:S01]  /*0630*/  LDC.64 R14, c[0x0][0x828] ;  /* 0x00020a00ff0e7b82 */ /* 0x000e220000000a00 */
[----:B------:R-:W-:Y:S02]  /*0640*/  IMAD.MOV.U32 R6, RZ, RZ, R16 ;  /* 0x000000ffff067224 */ /* 0x000fe400078e0010 */
[----:B------:R-:W-:-:S05]  /*0650*/  IMAD.MOV.U32 R7, RZ, RZ, R17 ;  /* 0x000000ffff077224 */ /* 0x000fca00078e0011 */
[----:B------:R-:W1:Y:S08]  /*0660*/  LDC R0, c[0x0][0x830] ;  /* 0x00020c00ff007b82 */ /* 0x000e700000000800 */
[----:B------:R-:W2:Y:S01]  /*0670*/  LDC.64 R20, c[0x0][0x820] ;  /* 0x00020800ff147b82 */ /* 0x000ea20000000a00 */
[----:B0-----:R-:W-:-:S04]  /*0680*/  ISETP.NE.U32.AND P0, PT, R14, RZ, PT ;  /* 0x000000ff0e00720c */ /* 0x001fc80003f05070 */
[----:B------:R-:W-:-:S13]  /*0690*/  ISETP.NE.AND.EX P0, PT, R15, RZ, PT, P0 ;  /* 0x000000ff0f00720c */ /* 0x000fda0003f05300 */
[----:B-12---:R-:W-:Y:S05]  /*06a0*/  @!P0 BRA `(.L_x_5) ;  /* 0x0000000000288947 */ /* 0x006fea0003800000 */
[----:B------:R-:W0:Y:S02]  /*06b0*/  LDC R11, c[0x0][0x834] ;  /* 0x00020d00ff0b7b82 */ /* 0x000e240000000800 */
[----:B0-----:R-:W-:-:S05]  /*06c0*/  IADD3 R11, P0, R16, R11, RZ ;  /* 0x0000000b100b7210 */ /* 0x001fca0007f1e0ff */
[----:B------:R-:W-:-:S04]  /*06d0*/  IMAD.X R13, RZ, RZ, R17, P0 ;  /* 0x000000ffff0d7224 */ /* 0x000fc800000e0611 */
[----:B------:R-:W-:-:S04]  /*06e0*/  IMAD.WIDE.U32 R6, R13, R14, RZ ;  /* 0x0000000e0d067225 */ /* 0x000fc800078e00ff */
[----:B------:R-:W-:-:S04]  /*06f0*/  IMAD.WIDE.U32 R8, P0, R11, R15, R6 ;  /* 0x0000000f0b087225 */ /* 0x000fc80007800006 */
[----:B------:R-:W-:-:S04]  /*0700*/  IMAD.WIDE.U32 R6, R11, R14, RZ ;  /* 0x0000000e0b067225 */ /* 0x000fc800078e00ff */
[----:B------:R-:W-:Y:S01]  /*0710*/  IMAD.X R11, RZ, RZ, RZ, P0 ;  /* 0x000000ffff0b7224 */ /* 0x000fe200000e06ff */
[----:B------:R-:W-:Y:S01]  /*0720*/  IADD3 RZ, P0, R7, R8, RZ ;  /* 0x0000000807ff7210 */ /* 0x000fe20007f1e0ff */
[----:B------:R-:W-:-:S04]  /*0730*/  IMAD.MOV.U32 R10, RZ, RZ, R9 ;  /* 0x000000ffff0a7224 */ /* 0x000fc800078e0009 */
[----:B------:R-:W-:-:S08]  /*0740*/  IMAD.WIDE.U32.X R6, R13, R15, R10, P0 ;  /* 0x0000000f0d067225 */ /* 0x000fd000000e040a */
.L_x_5:
[-CC-:B------:R-:W-:Y:S01]  /*0750*/  SHF.R.U64 R23, R6, R0.reuse, R7.reuse ;  /* 0x0000000006177219 */ /* 0x180fe20000001207 */
[----:B------:R-:W0:Y:S01]  /*0760*/  LDC R10, c[0x0][0x818] ;  /* 0x00020600ff0a7b82 */ /* 0x000e220000000800 */
[----:B------:R-:W-:Y:S01]  /*0770*/  SHF.R.U32.HI R5, RZ, R0, R7 ;  /* 0x00000000ff057219 */ /* 0x000fe20000011607 */
[----:B------:R-:W-:Y:S01]  /*0780*/  ULDC UR4, c[0x0][0x150] ;  /* 0x0000540000047ab9 */ /* 0x000fe20000000800 */
[----:B------:R-:W-:Y:S02]  /*0790*/  IADD3 R9, P0, RZ, -R23, RZ ;  /* 0x80000017ff097210 */ /* 0x000fe40007f1e0ff */
[----:B------:R-:W-:-:S03]  /*07a0*/  I2FP.F32.U32 R0, R4 ;  /* 0x0000000400007245 */ /* 0x000fc60000201000 */
[----:B------:R-:W1:Y:S01]  /*07b0*/  LDC.64 R26, c[0x0][0x840] ;  /* 0x00021000ff1a7b82 */ /* 0x000e620000000a00 */
[----:B------:R-:W-:Y:S02]  /*07c0*/  IMAD.X R11, RZ, RZ, ~R5, P0 ;  /* 0x000000ffff0b7224 */ /* 0x000fe400000e0e05 */
[----:B------:R-:W-:Y:S01]  /*07d0*/  FMUL R0, R0, UR4 ;  /* 0x0000000400007c20 */ /* 0x000fe20008400000 */
[----:B------:R-:W-:Y:S01]  /*07e0*/  IMAD.WIDE.U32 R6, R9, R20, R16 ;  /* 0x0000001409067225 */ /* 0x000fe200078e0010 */
[----:B------:R-:W-:-:S03]  /*07f0*/  ULDC UR4, c[0x0][0x154] ;  /* 0x0000550000047ab9 */ /* 0x000fc60000000800 */
[----:B------:R-:W-:Y:S01]  /*0800*/  IMAD R8, R11, R20, RZ ;  /* 0x000000140b087224 */ /* 0x000fe200078e02ff */
[----:B------:R-:W2:Y:S01]  /*0810*/  LDC R5, c[0x0][0x144] ;  /* 0x00005100ff057b82 */ /* 0x000ea20000000800 */
[----:B------:R-:W3:Y:S02]  /*0820*/  F2I.U32.TRUNC.NTZ R0, R0 ;  /* 0x0000000000007305 */ /* 0x000ee4000020f000 */
[----:B------:R-:W-:-:S04]  /*0830*/  IMAD R9, R9, R21, R8 ;  /* 0x0000001509097224 */ /* 0x000fc800078e0208 */
[----:B------:R-:W-:Y:S01]  /*0840*/  IMAD.IADD R7, R7, 0x1, R9 ;  /* 0x0000000107077824 */ /* 0x000fe200078e0209 */
[----:B------:R-:W4:Y:S01]  /*0850*/  LDC R12, c[0x0][0x808] ;  /* 0x00020200ff0c7b82 */ /* 0x000f220000000800 */
[----:B------:R-:W-:-:S03]  /*0860*/  IMAD.MOV.U32 R9, RZ, RZ, -0x1 ;  /* 0xffffffffff097424 */ /* 0x000fc600078e00ff */
[-CC-:B0-----:R-:W-:Y:S02]  /*0870*/  SHF.R.U64 R20, R6, R10.reuse, R7.reuse ;  /* 0x0000000a06147219 */ /* 0x181fe40000001207 */
[----:B------:R-:W-:Y:S02]  /*0880*/  I2FP.F32.U32 R6, R3 ;  /* 0x0000000300067245 */ /* 0x000fe40000201000 */
[----:B------:R-:W0:Y:S01]  /*0890*/  LDC R24, c[0x0][0x858] ;  /* 0x00021600ff187b82 */ /* 0x000e220000000800 */
[----:B-1----:R-:W-:Y:S01]  /*08a0*/  ISETP.NE.U32.AND P0, PT, R26, RZ, PT ;  /* 0x000000ff1a00720c */ /* 0x002fe20003f05070 */
[----:B---3--:R-:W-:Y:S01]  /*08b0*/  IMAD.MOV R8, RZ, RZ, -R0 ;  /* 0x000000ffff087224 */ /* 0x008fe200078e0a00 */
[----:B------:R-:W-:Y:S01]  /*08c0*/  SHF.R.U32.HI R7, RZ, R10, R7 ;  /* 0x0000000aff077219 */ /* 0x000fe20000011607 */
[----:B------:R-:W-:Y:S01]  /*08d0*/  FMUL R6, R6, UR4 ;  /* 0x0000000406067c20 */ /* 0x000fe20008400000 */
[----:B------:R-:W-:-:S03]  /*08e0*/  ISETP.NE.AND.EX P0, PT, R27, RZ, PT, P0 ;  /* 0x000000ff1b00720c */ /* 0x000fc60003f05300 */
[----:B------:R-:W1:Y:S01]  /*08f0*/  LDC R14, c[0x0][0x148] ;  /* 0x00005200ff0e7b82 */ /* 0x000e620000000800 */
[----:B--2---:R-:W-:-:S07]  /*0900*/  IMAD R0, R5, R8, R4 ;  /* 0x0000000805007224 */ /* 0x004fce00078e0204 */
[----:B------:R-:W2:Y:S01]  /*0910*/  LDC R22, c[0x0][0x800] ;  /* 0x00020000ff167b82 */ /* 0x000ea20000000800 */
[-CC-:B----4-:R-:W-:Y:S02]  /*0920*/  SHF.R.U64 R28, R20, R12.reuse, R7.reuse ;  /* 0x0000000c141c7219 */ /* 0x190fe40000001207 */
[----:B------:R-:W-:Y:S01]  /*0930*/  SHF.R.U32.HI R5, RZ, R12, R7 ;  /* 0x0000000cff057219 */ /* 0x000fe20000011607 */
[----:B------:R-:W-:Y:S01]  /*0940*/  IMAD.MOV.U32 R7, RZ, RZ, 0x1 ;  /* 0x00000001ff077424 */ /* 0x000fe200078e00ff */
[----:B------:R3:W4:Y:S03]  /*0950*/  F2I.U32.TRUNC.NTZ R12, R6 ;  /* 0x00000006000c7305 */ /* 0x000726000020f000 */
[----:B------:R-:W1:Y:S01]  /*0960*/  LDC R15, c[0x0][0x848] ;  /* 0x00021200ff0f7b82 */ /* 0x000e620000000800 */
[-C--:B0-----:R-:W-:Y:S02]  /*0970*/  SHF.L.U32 R4, R9, R24.reuse, RZ ;  /* 0x0000001809047219 */ /* 0x081fe400000006ff */
[----:B------:R-:W-:-:S02]  /*0980*/  SHF.R.U64 R30, R28, R24, R5 ;  /* 0x000000181c1e7219 */ /* 0x000fc40000001205 */
[----:B------:R-:W-:Y:S02]  /*0990*/  LOP3.LUT R11, RZ, R4, RZ, 0x33, !PT ;  /* 0x00000004ff0b7212 */ /* 0x000fe400078e33ff */
[-C--:B------:R-:W-:Y:S01]  /*09a0*/  SHF.R.U32.HI R5, RZ, R24.reuse, R5 ;  /* 0x00000018ff057219 */ /* 0x080fe20000011605 */
[----:B------:R-:W0:Y:S01]  /*09b0*/  LDC R21, c[0x0][0x838] ;  /* 0x00020e00ff157b82 */ /* 0x000e220000000800 */
[----:B------:R-:W-:Y:S01]  /*09c0*/  SHF.L.U32 R10, R7, R24, RZ ;  /* 0x00000018070a7219 */ /* 0x000fe200000006ff */
[----:B------:R-:W-:-:S06]  /*09d0*/  IMAD.MOV.U32 R4, RZ, RZ, R30 ;  /* 0x000000ffff047224 */ /* 0x000fcc00078e001e */
[----:B------:R-:W0:Y:S01]  /*09e0*/  LDC R152, c[0x0][0x810] ;  /* 0x00020400ff987b82 */ /* 0x000e220000000800 */
[----:B---34-:R-:W-:Y:S05]  /*09f0*/  @!P0 BRA `(.L_x_6) ;  /* 0x0000000000288947 */ /* 0x018fea0003800000 */
[----:B------:R-:W3:Y:S02]  /*0a00*/  LDC R9, c[0x0][0x84c] ;  /* 0x00021300ff097b82 */ /* 0x000ee40000000800 */
[----:B---3--:R-:W-:-:S05]  /*0a10*/  IADD3 R9, P0, R30, R9, RZ ;  /* 0x000000091e097210 */ /* 0x008fca0007f1e0ff */
        /* <DEDUP_REMOVED lines=8> */
.L_x_6:
[----:B-1----:R-:W-:Y:S01]  /*0aa0*/  SHF.R.U64 R4, R4, R15, R5 ;  /* 0x0000000f04047219 */ /* 0x002fe20000001205 */
[----:B--2---:R-:W-:Y:S01]  /*0ab0*/  VIADD R5, R22, 0xffffffff ;  /* 0xffffffff16057836 */ /* 0x004fe20000000000 */
[----:B------:R-:W-:Y:S01]  /*0ac0*/  LOP3.LUT R11, R28, R11, RZ, 0xc0, !PT ;  /* 0x0000000b1c0b7212 */ /* 0x000fe200078ec0ff */
[----:B------:R-:W-:Y:S02]  /*0ad0*/  IMAD.MOV R12, RZ, RZ, -R12 ;  /* 0x000000ffff0c7224 */ /* 0x000fe400078e0a0c */
[----:B------:R-:W-:Y:S01]  /*0ae0*/  IMAD.MOV R6, RZ, RZ, -R4 ;  /* 0x000000ffff067224 */ /* 0x000fe200078e0a04 */
[----:B------:R-:W-:Y:S01]  /*0af0*/  LOP3.LUT R5, R20, R5, RZ, 0xc0, !PT ;  /* 0x0000000514057212 */ /* 0x000fe200078ec0ff */
[----:B------:R-:W-:Y:S02]  /*0b00*/  @P3 IMAD R0, R14, R12, R3 ;  /* 0x0000000c0e003224 */ /* 0x000fe400078e0203 */
[----:B------:R-:W-:Y:S02]  /*0b10*/  IMAD R11, R10, R4, R11 ;  /* 0x000000040a0b7224 */ /* 0x000fe400078e020b */
[----:B0-----:R-:W-:-:S02]  /*0b20*/  IMAD R3, R6, R21, R30 ;  /* 0x0000001506037224 */ /* 0x001fc400078e021e */
[----:B------:R-:W-:Y:S02]  /*0b30*/  IMAD R152, R11, R152, R0 ;  /* 0x000000980b987224 */ /* 0x000fe400078e0200 */
[----:B------:R-:W-:Y:S02]  /*0b40*/  IMAD R3, R3, R22, R5 ;  /* 0x0000001603037224 */ /* 0x000fe400078e0205 */
[----:B------:R-:W-:-:S03]  /*0b50*/  IMAD.MOV.U32 R0, RZ, RZ, 0x1 ;  /* 0x00000001ff007424 */ /* 0x000fc600078e00ff */
[----:B------:R-:W-:Y:S02]  /*0b60*/  SEL R22, R3, R152, !P3 ;  /* 0x0000009803167207 */ /* 0x000fe40005800000 */
[----:B------:R-:W-:-:S07]  /*0b70*/  SEL R152, R152, R3, !P3 ;  /* 0x0000000398987207 */ /* 0x000fce0005800000 */
.L_x_4:
[----:B------:R-:W-:-:S08]  /*0b80*/  NOP ;  /* 0x0000000000007918 */ /* 0x000fd00000000000 */
[----:B------:R-:W0:Y:S02]  /*0b90*/  USETMAXREG.TRY_ALLOC.CTAPOOL UP0, 0xe8 ;  /* 0x000000e8000079c8 */ /* 0x000e240008000600 */
[----:B0-----:R-:W-:-:S13]  /*0ba0*/  PLOP3.LUT P0, PT, PT, PT, UP0, 0x80, 0x0 ;  /* 0x000000000000781c */ /* 0x001fda0003f0f008 */
[----:B------:R-:W-:Y:S05]  /*0bb0*/  @!P0 BRA `(.L_x_4) ;  /* 0xfffffffc00f08947 */ /* 0x000fea000383ffff */
[----:B------:R-:W-:Y:S01]  /*0bc0*/  ULDC.64 UR4, c[0x0][0x798] ;  /* 0x0001e60000047ab9 */ /* 0x000fe20000000a00 */
[----:B------:R-:W-:Y:S01]  /*0bd0*/  ULDC.64 UR36, c[0x0][0x208] ;  /* 0x0000820000247ab9 */ /* 0x000fe20000000a00 */
[----:B------:R-:W-:-:S04]  /*0be0*/  ISETP.NE.U32.AND P0, PT, RZ, UR4, PT ;  /* 0x00000004ff007c0c */ /* 0x000fc8000bf05070 */
[----:B------:R-:W-:-:S13]  /*0bf0*/  ISETP.NE.AND.EX P0, PT, RZ, UR5, PT, P0 ;  /* 0x00000005ff007c0c */ /* 0x000fda000bf05300 */
[----:B------:R-:W-:Y:S05]  /*0c00*/  @!P0 BRA `(.L_x_7) ;  /* 0x00000000001c8947 */ /* 0x000fea0003800000 */
[----:B------:R-:W0:Y:S02]  /*0c10*/  LDC.64 R4, c[0x0][0x798] ;  /* 0x0001e600ff047b82 */ /* 0x000e240000000a00 */
[----:B0-----:R-:W2:Y:S02]  /*0c20*/  LDG.E.64 R4, desc[UR36][R4.64] ;  /* 0x0000002404047981 */ /* 0x001ea4000c1e1b00 */
[----:B--2---:R-:W-:-:S04]  /*0c30*/  ISETP.NE.U32.AND P0, PT, R4, RZ, PT ;  /* 0x000000ff0400720c */ /* 0x004fc80003f05070 */
[----:B------:R-:W-:-:S13]  /*0c40*/  ISETP.NE.AND.EX P0, PT, R5, RZ, PT, P0 ;  /* 0x000000ff0500720c */ /* 0x000fda0003f05300 */
[----:B------:R-:W-:Y:S05]  /*0c50*/  @!P0 BRA `(.L_x_7) ;  /* 0x0000000000088947 */ /* 0x000fea0003800000 */
[----:B------:R0:W5:Y:S01]  /*0c60*/  LD.E R155, desc[UR36][R4.64] ;  /* 0x00000024049b7980 */ /* 0x000162000c101900 */
[----:B------:R-:W-:Y:S05]  /*0c70*/  BRA `(.L_x_8) ;  /* 0x0000000000247947 */ /* 0x000fea0003800000 */
.L_x_7:
[----:B------:R-:W-:Y:S02]  /*0c80*/  ULDC.64 UR4, c[0x0][0x788] ;  /* 0x0001e20000047ab9 */ /* 0x000fe40000000a00 */
[----:B------:R-:W-:-:S04]  /*0c90*/  ISETP.NE.U32.AND P0, PT, RZ, UR4, PT ;  /* 0x00000004ff007c0c */ /* 0x000fc8000bf05070 */
[----:B------:R-:W-:-:S13]  /*0ca0*/  ISETP.NE.AND.EX P0, PT, RZ, UR5, PT, P0 ;  /* 0x00000005ff007c0c */ /* 0x000fda000bf05300 */
[----:B------:R-:W-:Y:S05]  /*0cb0*/  @!P0 BRA `(.L_x_9) ;  /* 0x00000000000c8947 */ /* 0x000fea0003800000 */
[----:B------:R-:W0:Y:S02]  /*0cc0*/  LDC.64 R4, c[0x0][0x788] ;  /* 0x0001e200ff047b82 */ /* 0x000e240000000a00 */
[----:B0-----:R1:W5:Y:S01]  /*0cd0*/  LDG.E R155, desc[UR36][R4.64] ;  /* 0x00000024049b7981 */ /* 0x001362000c1e1900 */
[----:B------:R-:W-:Y:S05]  /*0ce0*/  BRA `(.L_x_8) ;  /* 0x0000000000087947 */ /* 0x000fea0003800000 */
.L_x_9:
[----:B------:R-:W-:Y:S02]  /*0cf0*/  ULDC UR4, c[0x0][0x780] ;  /* 0x0001e00000047ab9 */ /* 0x000fe40000000800 */
[----:B------:R-:W-:-:S07]  /*0d00*/  IMAD.U32 R155, RZ, RZ, UR4 ;  /* 0x00000004ff9b7e24 */ /* 0x000fce000f8e00ff */
.L_x_8:
[----:B------:R-:W-:Y:S02]  /*0d10*/  ULDC.64 UR4, c[0x0][0x7a0] ;  /* 0x0001e80000047ab9 */ /* 0x000fe40000000a00 */
[----:B------:R-:W-:-:S04]  /*0d20*/  ISETP.NE.U32.AND P0, PT, RZ, UR4, PT ;  /* 0x00000004ff007c0c */ /* 0x000fc8000bf05070 */
[----:B------:R-:W-:-:S13]  /*0d30*/  ISETP.NE.AND.EX P0, PT, RZ, UR5, PT, P0 ;  /* 0x00000005ff007c0c */ /* 0x000fda000bf05300 */
[----:B------:R-:W-:Y:S05]  /*0d40*/  @!P0 BRA `(.L_x_10) ;  /* 0x00000000001c8947 */ /* 0x000fea0003800000 */
[----:B01----:R-:W0:Y:S02]  /*0d50*/  LDC.64 R4, c[0x0][0x7a0] ;  /* 0x0001e800ff047b82 */ /* 0x003e240000000a00 */
[----:B0-----:R-:W2:Y:S02]  /*0d60*/  LDG.E.64 R4, desc[UR36][R4.64] ;  /* 0x0000002404047981 */ /* 0x001ea4000c1e1b00 */
[----:B--2---:R-:W-:-:S04]  /*0d70*/  ISETP.NE.U32.AND P0, PT, R4, RZ, PT ;  /* 0x000000ff0400720c */ /* 0x004fc80003f05070 */
[----:B------:R-:W-:-:S13]  /*0d80*/  ISETP.NE.AND.EX P0, PT, R5, RZ, PT, P0 ;  /* 0x000000ff0500720c */ /* 0x000fda0003f05300 */
[----:B------:R-:W-:Y:S05]  /*0d90*/  @!P0 BRA `(.L_x_10) ;  /* 0x0000000000088947 */ /* 0x000fea0003800000 */
[----:B------:R0:W5:Y:S01]  /*0da0*/  LD.E R154, desc[UR36][R4.64] ;  /* 0x00000024049a7980 */ /* 0x000162000c101900 */
[----:B------:R-:W-:Y:S05]  /*0db0*/  BRA `(.L_x_11) ;  /* 0x0000000000247947 */ /* 0x000fea0003800000 */
.L_x_10:
[----:B------:R-:W-:Y:S02]  /*0dc0*/  ULDC.64 UR4, c[0x0][0x790] ;  /* 0x0001e40000047ab9 */ /* 0x000fe40000000a00 */
[----:B------:R-:W-:-:S04]  /*0dd0*/  ISETP.NE.U32.AND P0, PT, RZ, UR4, PT ;  /* 0x00000004ff007c0c */ /* 0x000fc8000bf05070 */
[----:B------:R-:W-:-:S13]  /*0de0*/  ISETP.NE.AND.EX P0, PT, RZ, UR5, PT, P0 ;  /* 0x00000005ff007c0c */ /* 0x000fda000bf05300 */
[----:B------:R-:W-:Y:S05]  /*0df0*/  @!P0 BRA `(.L_x_12) ;  /* 0x00000000000c8947 */ /* 0x000fea0003800000 */
[----:B01----:R-:W0:Y:S02]  /*0e00*/  LDC.64 R4, c[0x0][0x790] ;  /* 0x0001e400ff047b82 */ /* 0x003e240000000a00 */
[----:B0-----:R1:W5:Y:S01]  /*0e10*/  LDG.E R154, desc[UR36][R4.64] ;  /* 0x00000024049a7981 */ /* 0x001362000c1e1900 */
[----:B------:R-:W-:Y:S05]  /*0e20*/  BRA `(.L_x_11) ;  /* 0x0000000000087947 */ /* 0x000fea0003800000 */
.L_x_12:
[----:B------:R-:W-:Y:S02]  /*0e30*/  ULDC UR4, c[0x0][0x784] ;  /* 0x0001e10000047ab9 */ /* 0x000fe40000000800 */
[----:B------:R-:W-:-:S07]  /*0e40*/  IMAD.U32 R154, RZ, RZ, UR4 ;  /* 0x00000004ff9a7e24 */ /* 0x000fce000f8e00ff */
.L_x_11:
[----:B------:R-:W-:-:S13]  /*0e50*/  LOP3.LUT P0, RZ, R0, 0xff, RZ, 0xc0, !PT ;  /* 0x000000ff00ff7812 */ /* 0x000fda000780c0ff */
[----:B------:R-:W-:Y:S05]  /*0e60*/  @!P0 EXIT ;  /* 0x000000000000894d */ /* 0x000fea0003800000 */
[----:B------:R-:W-:Y:S01]  /*0e70*/  ULDC UR4, c[0x0][0x28c] ;  /* 0x0000a30000047ab9 */ /* 0x000fe20000000800 */
[----:B------:R-:W-:Y:S01]  /*0e80*/  LOP3.LUT R164, R19, 0x1, RZ, 0xfc, !PT ;  /* 0x0000000113a47812 */ /* 0x000fe200078efcff */
[----:B------:R-:W-:Y:S01]  /*0e90*/  UIADD3 UR4, UR4, 0x7f, URZ ;  /* 0x0000007f04047890 */ /* 0x000fe2000fffe03f */
[----:B------:R-:W-:Y:S01]  /*0ea0*/  UMOV UR38, URZ ;  /* 0x0000003f00267c82 */ /* 0x000fe20008000000 */
[----:B------:R-:W-:Y:S02]  /*0eb0*/  UMOV UR39, URZ ;  /* 0x0000003f00277c82 */ /* 0x000fe40008000000 */
[----:B------:R-:W-:-:S04]  /*0ec0*/  USHF.R.S32.HI UR5, URZ, 0x1f, UR4 ;  /* 0x0000001f3f057899 */ /* 0x000fc80008011404 */
[----:B------:R-:W-:-:S04]  /*0ed0*/  ULEA.HI UR5, UR5, UR4, URZ, 0x7 ;  /* 0x0000000405057291 */ /* 0x000fc8000f8f383f */
[----:B------:R-:W-:-:S12]  /*0ee0*/  USHF.R.S32.HI UR40, URZ, 0x7, UR5 ;  /* 0x000000073f287899 */ /* 0x000fd80008011405 */
.L_x_295:
[----:B--2---:R-:W2:Y:S01]  /*0ef0*/  S2UR UR5, SR_CgaCtaId ;  /* 0x00000000000579c3 */ /* 0x004ea20000008800 */
[----:B------:R-:W-:Y:S02]  /*0f00*/  UMOV UR4, 0x400 ;  /* 0x0000040000047882 */ /* 0x000fe40000000000 */
[----:B--2---:R-:W-:-:S04]  /*0f10*/  ULEA UR42, UR5, UR4, 0x18 ;  /* 0x00000004052a7291 */ /* 0x004fc8000f8ec03f */
[----:B------:R-:W-:-:S04]  /*0f20*/  UIADD3 UR4, UR42, 0x800, URZ ;  /* 0x000008002a047890 */ /* 0x000fc8000fffe03f */
[----:B------:R-:W-:-:S06]  /*0f30*/  ULOP3.LUT UP0, URZ, UR4, 0x3ff, URZ, 0xc0, !UPT ;  /* 0x000003ff043f7892 */ /* 0x000fcc000f80c03f */
[----:B------:R-:W-:-:S13]  /*0f40*/  PLOP3.LUT P0, PT, PT, PT, UP0, 0x80, 0x0 ;  /* 0x000000000000781c */ /* 0x000fda0003f0f008 */
[----:B-1-34-:R-:W-:Y:S05]  /*0f50*/  @!P0 BRA `(.L_x_13) ;  /* 0x0000000000408947 */ /* 0x01afea0003800000 */
[----:B------:R-:W-:Y:S01]  /*0f60*/  MOV R0, 0x0 ;  /* 0x0000000000007802 */ /* 0x000fe20000000f00 */
[----:B------:R-:W-:Y:S01]  /*0f70*/  ULDC.64 UR4, c[0x4][0x70] ;  /* 0x01001c0000047ab9 */ /* 0x000fe20000000a00 */
[----:B------:R-:W-:Y:S01]  /*0f80*/  ULDC.64 UR6, c[0x4][0x8] ;  /* 0x0100020000067ab9 */ /* 0x000fe20000000a00 */
[----:B01----:R-:W-:Y:S01]  /*0f90*/  IMAD.U32 R4, RZ, RZ, UR4 ;  /* 0x00000004ff047e24 */ /* 0x003fe2000f8e00ff */
[----:B------:R0:W1:Y:S01]  /*0fa0*/  LDC.64 R14, c[0x4][R0] ;  /* 0x01000000000e7b82 */ /* 0x0000620000000a00 */
[----:B------:R-:W-:Y:S01]  /*0fb0*/  IMAD.U32 R5, RZ, RZ, UR5 ;  /* 0x00000005ff057e24 */ /* 0x000fe2000f8e00ff */
[----:B------:R-:W-:Y:S01]  /*0fc0*/  ULDC.64 UR4, c[0x4][0x78] ;  /* 0x01001e0000047ab9 */ /* 0x000fe20000000a00 */
[----:B------:R-:W-:Y:S02]  /*0fd0*/  IMAD.U32 R10, RZ, RZ, UR6 ;  /* 0x00000006ff0a7e24 */ /* 0x000fe4000f8e00ff */
[----:B------:R-:W-:Y:S02]  /*0fe0*/  IMAD.U32 R6, RZ, RZ, UR4 ;  /* 0x00000004ff067e24 */ /* 0x000fe4000f8e00ff */
[----:B------:R-:W-:-:S02]  /*0ff0*/  IMAD.U32 R7, RZ, RZ, UR5 ;  /* 0x00000005ff077e24 */ /* 0x000fc4000f8e00ff */
[----:B------:R-:W-:Y:S02]  /*1000*/  IMAD.U32 R11, RZ, RZ, UR7 ;  /* 0x00000007ff0b7e24 */ /* 0x000fe4000f8e00ff */
[----:B------:R-:W-:Y:S02]  /*1010*/  IMAD.MOV.U32 R8, RZ, RZ, 0x70 ;  /* 0x00000070ff087424 */ /* 0x000fe400078e00ff */
[----:B------:R-:W-:Y:S02]  /*1020*/  IMAD.MOV.U32 R12, RZ, RZ, 0x1 ;  /* 0x00000001ff0c7424 */ /* 0x000fe400078e00ff */
[----:B0-----:R-:W-:-:S07]  /*1030*/  IMAD.MOV.U32 R13, RZ, RZ, RZ ;  /* 0x000000ffff0d7224 */ /* 0x001fce00078e00ff */
[----:B------:R-:W-:-:S07]  /*1040*/  LEPC R20, `(.L_x_13) ;  /* 0x000000001014794e */ /* 0x000fce0000000000 */
[----:B-1---5:R-:W-:Y:S05]  /*1050*/  CALL.ABS.NOINC R14 ;  /* 0x000000000e007343 */ /* 0x022fea0003c00000 */
.L_x_13:
[----:B------:R-:W-:Y:S01]  /*1060*/  UMOV UR4, 0xffffffff ;  /* 0xffffffff00047882 */ /* 0x000fe20000000000 */
[----:B------:R-:W-:Y:S02]  /*1070*/  LOP3.LUT R13, R18, 0x80, RZ, 0xc0, !PT ;  /* 0x00000080120d7812 */ /* 0x000fe400078ec0ff */
[----:B------:R-:W-:Y:S02]  /*1080*/  ISETP.NE.AND P0, PT, R164, 0x3, PT ;  /* 0x00000003a400780c */ /* 0x000fe40003f05270 */
[----:B------:R-:W-:Y:S01]  /*1090*/  SHF.R.U32.HI R13, RZ, 0x7, R13 ;  /* 0x00000007ff0d7819 */ /* 0x000fe2000001160d */
[----:B------:R-:W-:Y:S10]  /*10a0*/  BRA.DIV UR4, `(.L_x_14) ;  /* 0x000000d204d07947 */ /* 0x000ff4000b800000 */
.L_x_324:
[----:B------:R-:W-:Y:S05]  /*10b0*/  @!P0 BRA `(.L_x_15) ;  /* 0x0000000000048947 */ /* 0x000fea0003800000 */
[----:B------:R-:W-:Y:S01]  /*10c0*/  BPT.TRAP 0x1 ;  /* 0x000000040000795c */ /* 0x000fe20000300000 */
.L_x_15:
[----:B------:R-:W-:Y:S02]  /*10d0*/  IMAD.U32 R3, RZ, RZ, UR39 ;  /* 0x00000027ff037e24 */ /* 0x000fe4000f8e00ff */
[----:B------:R-:W-:-:S03]  /*10e0*/  IMAD.U32 R0, RZ, RZ, UR38 ;  /* 0x00000026ff007e24 */ /* 0x000fc6000f8e00ff */
[----:B------:R-:W-:Y:S02]  /*10f0*/  LEA R3, R3, UR42, 0x3 ;  /* 0x0000002a03037c11 */ /* 0x000fe4000f8e18ff */
[----:B------:R-:W-:-:S04]  /*1100*/  SHF.L.U32 R0, R0, 0x1f, RZ ;  /* 0x0000001f00007819 */ /* 0x000fc800000006ff */
[----:B------:R2:W3:Y:S01]  /*1110*/  SYNCS.PHASECHK.TRANS64.TRYWAIT P1, [R3+URZ], R0 ;  /* 0x00000000030075a7 */ /* 0x0004e2000802017f */
[----:B------:R-:W-:Y:S05]  /*1120*/  @!P0 BRA `(.L_x_16) ;  /* 0x0000000000048947 */ /* 0x000fea0003800000 */
[----:B------:R-:W-:Y:S01]  /*1130*/  BPT.TRAP 0x1 ;  /* 0x000000040000795c */ /* 0x000fe20000300000 */
.L_x_16:
[----:B---3--:R-:W-:Y:S05]  /*1140*/  @P1 BRA `(.L_x_17) ;  /* 0x0000000000081947 */ /* 0x008fea0003800000 */
[----:B------:R-:W3:Y:S02]  /*1150*/  SYNCS.PHASECHK.TRANS64.TRYWAIT P1, [R3+URZ], R0 ;  /* 0x00000000030075a7 */ /* 0x000ee4000802017f */
[----:B---3--:R-:W-:Y:S05]  /*1160*/  @!P1 BRA `(.L_x_18) ;  /* 0x000000d000bc9947 */ /* 0x008fea0003800000 */
.L_x_17:
[----:B------:R-:W-:-:S04]  /*1170*/  UIADD3 UR4, UR39, 0x1, URZ ;  /* 0x0000000127047890 */ /* 0x000fc8000fffe03f */
[----:B------:R-:W-:Y:S02]  /*1180*/  UISETP.NE.AND UP0, UPT, UR4, 0x2, UPT ;  /* 0x000000020400788c */ /* 0x000fe4000bf05270 */
[----:B01----:R-:W-:Y:S02]  /*1190*/  IMAD.U32 R4, RZ, RZ, UR4 ;  /* 0x00000004ff047e24 */ /* 0x003fe4000f8e00ff */
[----:B------:R-:W-:Y:S02]  /*11a0*/  USEL UR4, URZ, 0x1, UP0 ;  /* 0x000000013f047887 */ /* 0x000fe40008000000 */
[----:B------:R-:W-:Y:S02]  /*11b0*/  PLOP3.LUT P1, PT, PT, PT, UP0, 0x80, 0x0 ;  /* 0x000000000000781c */ /* 0x000fe40003f2f008 */
[----:B------:R-:W-:Y:S02]  /*11c0*/  ULOP3.LUT UR4, UR38, UR4, URZ, 0x3c, !UPT ;  /* 0x0000000426047292 */ /* 0x000fe4000f8e3c3f */
[----:B------:R-:W-:-:S04]  /*11d0*/  SEL R4, R4, RZ, P1 ;  /* 0x000000ff04047207 */ /* 0x000fc80000800000 */
[----:B--23--:R-:W-:Y:S01]  /*11e0*/  IMAD.U32 R3, RZ, RZ, UR4 ;  /* 0x00000004ff037e24 */ /* 0x00cfe2000f8e00ff */
[----:B------:R-:W-:Y:S06]  /*11f0*/  @!P0 BRA `(.L_x_19) ;  /* 0x0000000000048947 */ /* 0x000fec0003800000 */
[----:B------:R-:W-:Y:S01]  /*1200*/  BPT.TRAP 0x1 ;  /* 0x000000040000795c */ /* 0x000fe20000300000 */
.L_x_19:
[----:B------:R-:W-:Y:S01]  /*1210*/  IMAD.SHL.U32 R0, R18, 0x40, RZ ;  /* 0x0000004012007824 */ /* 0x000fe200078e00ff */
[----:B------:R-:W-:Y:S01]  /*1220*/  LEA R13, R4, UR42, 0x3 ;  /* 0x0000002a040d7c11 */ /* 0x000fe2000f8e18ff */
[C---:B------:R-:W-:Y:S01]  /*1230*/  IMAD.SHL.U32 R6, R18.reuse, 0x2, RZ ;  /* 0x0000000212067824 */ /* 0x040fe200078e00ff */
[C---:B------:R-:W-:Y:S01]  /*1240*/  R2P PR, R18.reuse, 0x1c ;  /* 0x0000001c12007804 */ /* 0x040fe20000000000 */
[----:B------:R-:W-:Y:S01]  /*1250*/  IMAD.SHL.U32 R7, R18, 0x20, RZ ;  /* 0x0000002012077824 */ /* 0x000fe200078e00ff */
[----:B------:R-:W-:Y:S01]  /*1260*/  LOP3.LUT R5, R0, 0x1800, RZ, 0xc0, !PT ;  /* 0x0000180000057812 */ /* 0x000fe200078ec0ff */
[----:B------:R-:W-:-:S03]  /*1270*/  IMAD.SHL.U32 R8, R18, 0x4, RZ ;  /* 0x0000000412087824 */ /* 0x000fc600078e00ff */
[----:B------:R-:W-:Y:S02]  /*1280*/  LOP3.LUT R7, R7, 0x380, RZ, 0xc0, !PT ;  /* 0x0000038007077812 */ /* 0x000fe400078ec0ff */
[----:B------:R-:W-:Y:S01]  /*1290*/  LOP3.LUT R5, R5, 0x6, R6, 0xf8, !PT ;  /* 0x0000000605057812 */ /* 0x000fe200078ef806 */
[----:B------:R-:W-:Y:S01]  /*12a0*/  IMAD.U32 R6, RZ, RZ, UR39 ;  /* 0x00000027ff067e24 */ /* 0x000fe2000f8e00ff */
[----:B------:R-:W-:Y:S02]  /*12b0*/  LOP3.LUT R8, R7, 0x70, R8, 0xf8, !PT ;  /* 0x0000007007087812 */ /* 0x000fe400078ef808 */
[----:B------:R-:W-:Y:S01]  /*12c0*/  LOP3.LUT R5, R5, 0x2000, R0, 0xf8, !PT ;  /* 0x0000200005057812 */ /* 0x000fe200078ef800 */
[----:B------:R-:W-:Y:S01]  /*12d0*/  IMAD.MOV.U32 R0, RZ, RZ, 0x10 ;  /* 0x00000010ff007424 */ /* 0x000fe200078e00ff */
[----:B------:R-:W0:Y:S02]  /*12e0*/  LDC R7, c[0x0][0x28c] ;  /* 0x0000a300ff077b82 */ /* 0x000e240000000800 */
[----:B------:R-:W-:-:S02]  /*12f0*/  LOP3.LUT R5, R5, R8, RZ, 0xfc, !PT ;  /* 0x0000000805057212 */ /* 0x000fc400078efcff */
[----:B------:R-:W-:-:S03]  /*1300*/  SEL R0, R0, 0xfffffff0, !P2 ;  /* 0xfffffff000007807 */ /* 0x000fc60005000000 */
[----:B------:R-:W-:Y:S01]  /*1310*/  IMAD R8, R6, 0x4000, R5 ;  /* 0x0000400006087824 */ /* 0x000fe200078e0205 */
[----:B------:R-:W-:-:S03]  /*1320*/  SHF.L.U32 R6, R3, 0x1f, RZ ;  /* 0x0000001f03067819 */ /* 0x000fc600000006ff */
[----:B------:R-:W-:Y:S01]  /*1330*/  VIADD R9, R8, UR42 ;  /* 0x0000002a08097c36 */ /* 0x000fe20008000000 */
[----:B------:R1:W2:Y:S01]  /*1340*/  SYNCS.PHASECHK.TRANS64.TRYWAIT P1, [R13+URZ], R6 ;  /* 0x000000060d0075a7 */ /* 0x0002a2000802017f */
[----:B------:R1:W3:Y:S05]  /*1350*/  LDS.U16 R10, [R8+UR42+0xc00] ;  /* 0x000c002a080a7984 */ /* 0x0002ea0008000400 */
[----:B------:R-:W-:Y:S05]  /*1360*/  WARPSYNC.ALL ;  /* 0x0000000000007948 */ /* 0x000fea0003800000 */
[----:B------:R-:W3:Y:S01]  /*1370*/  LDS.U16 R11, [R8+UR42+0x800] ;  /* 0x0008002a080b7984 */ /* 0x000ee20008000400 */
[----:B------:R-:W-:-:S03]  /*1380*/  IMAD.IADD R165, R9, 0x1, R0 ;  /* 0x0000000109a57824 */ /* 0x000fc600078e0200 */
[----:B------:R-:W-:Y:S01]  /*1390*/  LDS.U16 R12, [R8+UR42+0xc08] ;  /* 0x000c082a080c7984 */ /* 0x000fe20008000400 */
[----:B0-----:R-:W-:-:S03]  /*13a0*/  ISETP.GE.AND P2, PT, R7, 0x81, PT ;  /* 0x000000810700780c */ /* 0x001fc60003f46270 */
[----:B------:R-:W0:Y:S04]  /*13b0*/  LDS.U16 R15, [R8+UR42+0x808] ;  /* 0x0008082a080f7984 */ /* 0x000e280008000400 */
[----:B------:R-:W-:Y:S04]  /*13c0*/  LDS.U16 R14, [R165+0xc00] ;  /* 0x000c0000a50e7984 */ /* 0x000fe80000000400 */
[----:B------:R-:W4:Y:S04]  /*13d0*/  LDS.U16 R21, [R165+0x800] ;  /* 0x00080000a5157984 */ /* 0x000f280000000400 */
[----:B------:R-:W-:Y:S04]  /*13e0*/  LDS.U16 R20, [R165+0xc08] ;  /* 0x000c0800a5147984 */ /* 0x000fe80000000400 */
[----:B------:R-:W2:Y:S01]  /*13f0*/  LDS.U16 R25, [R165+0x808] ;  /* 0x00080800a5197984 */ /* 0x000ea20000000400 */
[----:B---3--:R-:W-:-:S04]  /*1400*/  PRMT R10, R11, 0x5410, R10 ;  /* 0x000054100b0a7816 */ /* 0x008fc8000000000a */
[-C--:B------:R-:W-:Y:S02]  /*1410*/  F2FP.F16.E4M3.UNPACK_B R11, R10.reuse ;  /* 0x0000000aff0b723e */ /* 0x080fe400020006ff */
[----:B------:R-:W-:Y:S02]  /*1420*/  F2FP.F16.E4M3.UNPACK_B R10, R10.H1 ;  /* 0x0000000aff0a723e */ /* 0x000fe400030006ff */
[----:B0-----:R-:W-:Y:S01]  /*1430*/  PRMT R12, R15, 0x5410, R12 ;  /* 0x000054100f0c7816 */ /* 0x001fe2000000000c */
[--C-:B------:R-:W-:Y:S02]  /*1440*/  HADD2.F32 R156, -RZ, R11.reuse.H0_H0 ;  /* 0x2000000bff9c7230 */ /* 0x100fe40000004100 */
[--C-:B------:R-:W-:Y:S01]  /*1450*/  HADD2.F32 R157, -RZ, R10.reuse.H0_H0 ;  /* 0x2000000aff9d7230 */ /* 0x100fe20000004100 */
[-C--:B-1----:R-:W-:Y:S01]  /*1460*/  F2FP.F16.E4M3.UNPACK_B R8, R12.reuse ;  /* 0x0000000cff08723e */ /* 0x082fe200020006ff */
[----:B------:R-:W-:Y:S01]  /*1470*/  HADD2.F32 R10, -RZ, R10.H1_H1 ;  /* 0x3000000aff0a7230 */ /* 0x000fe20000004100 */
[----:B------:R-:W-:Y:S01]  /*1480*/  F2FP.F16.E4M3.UNPACK_B R12, R12.H1 ;  /* 0x0000000cff0c723e */ /* 0x000fe200030006ff */
[----:B------:R-:W-:Y:S01]  /*1490*/  HADD2.F32 R15, -RZ, R11.H1_H1 ;  /* 0x3000000bff0f7230 */ /* 0x000fe20000004100 */
[----:B----4-:R-:W-:Y:S01]  /*14a0*/  PRMT R14, R21, 0x5410, R14 ;  /* 0x00005410150e7816 */ /* 0x010fe2000000000e */
[----:B------:R-:W-:Y:S01]  /*14b0*/  HADD2.F32 R158, -RZ, R8.H0_H0 ;  /* 0x20000008ff9e7230 */ /* 0x000fe20000004100 */
[----:B------:R-:W-:Y:S01]  /*14c0*/  F2FP.BF16.F32.PACK_AB R157, R10, R157 ;  /* 0x0000009d0a9d723e */ /* 0x000fe200000010ff */
[----:B------:R-:W-:Y:S01]  /*14d0*/  HADD2.F32 R159, -RZ, R12.H0_H0 ;  /* 0x2000000cff9f7230 */ /* 0x000fe20000004100 */
[----:B------:R-:W-:Y:S01]  /*14e0*/  F2FP.BF16.F32.PACK_AB R156, R15, R156 ;  /* 0x0000009c0f9c723e */ /* 0x000fe200000010ff */
[----:B------:R-:W-:-:S02]  /*14f0*/  HADD2.F32 R21, -RZ, R8.H1_H1 ;  /* 0x30000008ff157230 */ /* 0x000fc40000004100 */
[----:B------:R-:W-:Y:S01]  /*1500*/  HADD2.F32 R12, -RZ, R12.H1_H1 ;  /* 0x3000000cff0c7230 */ /* 0x000fe20000004100 */
[----:B--2---:R-:W-:Y:S01]  /*1510*/  PRMT R11, R25, 0x5410, R20 ;  /* 0x00005410190b7816 */ /* 0x004fe20000000014 */
[----:B------:R-:W-:Y:S01]  /*1520*/  IMAD.MOV.U32 R10, RZ, RZ, R14 ;  /* 0x000000ffff0a7224 */ /* 0x000fe200078e000e */
[----:B------:R-:W-:Y:S02]  /*1530*/  F2FP.BF16.F32.PACK_AB R158, R21, R158 ;  /* 0x0000009e159e723e */ /* 0x000fe400000010ff */
[----:B------:R-:W-:Y:S01]  /*1540*/  F2FP.BF16.F32.PACK_AB R159, R12, R159 ;  /* 0x0000009f0c9f723e */ /* 0x000fe200000010ff */
[----:B------:R-:W-:-:S03]  /*1550*/  UIADD3 UR4, UR42, 0x8800, URZ ;  /* 0x000088002a047890 */ /* 0x000fc6000fffe03f */
[----:B------:R-:W-:Y:S01]  /*1560*/  WARPGROUP.ARRIVE ;  /* 0x00000000000079c5 */ /* 0x000fe20000000000 */
[----:B------:R-:W-:Y:S01]  /*1570*/  UMOV UR7, 0x40000040 ;  /* 0x4000004000077882 */ /* 0x000fe20000000000 */
[-C--:B------:R-:W-:Y:S01]  /*1580*/  F2FP.F16.E4M3.UNPACK_B R8, R14.reuse ;  /* 0x0000000eff08723e */ /* 0x080fe200020006ff */
[----:B------:R-:W-:Y:S01]  /*1590*/  USHF.R.U32.HI UR4, URZ, 0x4, UR4 ;  /* 0x000000043f047899 */ /* 0x000fe20008011604 */
[----:B------:R-:W-:Y:S01]  /*15a0*/  F2FP.F16.E4M3.UNPACK_B R12, R14.H1 ;  /* 0x0000000eff0c723e */ /* 0x000fe200030006ff */
[----:B------:R-:W-:Y:S01]  /*15b0*/  UMOV UR11, 0x40000040 ;  /* 0x40000040000b7882 */ /* 0x000fe20000000000 */
[-C--:B------:R-:W-:Y:S01]  /*15c0*/  F2FP.F16.E4M3.UNPACK_B R14, R11.reuse ;  /* 0x0000000bff0e723e */ /* 0x080fe200020006ff */
[----:B------:R-:W-:Y:S01]  /*15d0*/  ULOP3.LUT UR4, UR4, 0x3fff, URZ, 0xc0, !UPT ;  /* 0x00003fff04047892 */ /* 0x000fe2000f8ec03f */
[--C-:B------:R-:W-:Y:S02]  /*15e0*/  HADD2.F32 R160, -RZ, R8.reuse.H0_H0 ;  /* 0x20000008ffa07230 */ /* 0x100fe40000004100 */
[----:B------:R-:W-:Y:S01]  /*15f0*/  HADD2.F32 R13, -RZ, R8.H1_H1 ;  /* 0x30000008ff0d7230 */ /* 0x000fe20000004100 */
[----:B------:R-:W-:Y:S01]  /*1600*/  ULOP3.LUT UR4, UR4, 0x10000, URZ, 0xfc, !UPT ;  /* 0x0001000004047892 */ /* 0x000fe2000f8efc3f */
[----:B------:R-:W-:Y:S01]  /*1610*/  F2FP.F16.E4M3.UNPACK_B R8, R11.H1 ;  /* 0x0000000bff08723e */ /* 0x000fe200030006ff */
[----:B------:R-:W-:-:S02]  /*1620*/  HADD2.F32 R161, -RZ, R12.H0_H0 ;  /* 0x2000000cffa17230 */ /* 0x000fc40000004100 */
[----:B------:R-:W-:Y:S01]  /*1630*/  ULEA UR6, UR39, UR4, 0xc ;  /* 0x0000000427067291 */ /* 0x000fe2000f8e603f */
[----:B------:R-:W-:Y:S01]  /*1640*/  HADD2.F32 R12, -RZ, R12.H1_H1 ;  /* 0x3000000cff0c7230 */ /* 0x000fe20000004100 */
[----:B------:R-:W-:Y:S01]  /*1650*/  F2FP.BF16.F32.PACK_AB R160, R13, R160 ;  /* 0x000000a00da0723e */ /* 0x000fe200000010ff */
[----:B------:R-:W-:Y:S01]  /*1660*/  HADD2.F32 R163, -RZ, R8.H0_H0 ;  /* 0x20000008ffa37230 */ /* 0x000fe20000004100 */
[----:B------:R-:W-:Y:S01]  /*1670*/  UIADD3 UR8, UR6, 0x2, URZ ;  /* 0x0000000206087890 */ /* 0x000fe2000fffe03f */
[--C-:B------:R-:W-:Y:S01]  /*1680*/  HADD2.F32 R162, -RZ, R14.reuse.H0_H0 ;  /* 0x2000000effa27230 */ /* 0x100fe20000004100 */
[----:B------:R-:W-:Y:S01]  /*1690*/  F2FP.BF16.F32.PACK_AB R161, R12, R161 ;  /* 0x000000a10ca1723e */ /* 0x000fe200000010ff */
[----:B------:R-:W-:Y:S02]  /*16a0*/  HADD2.F32 R15, -RZ, R14.H1_H1 ;  /* 0x3000000eff0f7230 */ /* 0x000fe40000004100 */
[----:B------:R-:W-:Y:S01]  /*16b0*/  HGMMA.64x256x16.F32.BF16 R24, R156, gdesc[UR4], RZ, !UPT, gsb0 ;  /* 0x03e000049c187df0 */ /* 0x000fe2000c0018ff */
[----:B------:R-:W-:Y:S01]  /*16c0*/  HADD2.F32 R8, -RZ, R8.H1_H1 ;  /* 0x30000008ff087230 */ /* 0x000fe20000004100 */
[----:B------:R-:W-:Y:S01]  /*16d0*/  UMOV UR10, UR8 ;  /* 0x00000008000a7c82 */ /* 0x000fe20008000000 */
[----:B------:R-:W-:Y:S01]  /*16e0*/  F2FP.BF16.F32.PACK_AB R162, R15, R162 ;  /* 0x000000a20fa2723e */ /* 0x000fe200000010ff */
[----:B------:R-:W-:-:S02]  /*16f0*/  UIADD3 UR8, UR6, 0x4, URZ ;  /* 0x0000000406087890 */ /* 0x000fc4000fffe03f */
[----:B------:R-:W-:Y:S01]  /*1700*/  F2FP.BF16.F32.PACK_AB R163, R8, R163 ;  /* 0x000000a308a3723e */ /* 0x000fe200000010ff */
[----:B------:R-:W-:Y:S01]  /*1710*/  IMAD.MOV.U32 R8, RZ, RZ, 0x20 ;  /* 0x00000020ff087424 */ /* 0x000fe200078e00ff */
[----:B------:R-:W-:-:S04]  /*1720*/  UMOV UR7, 0x40000040 ;  /* 0x4000004000077882 */ /* 0x000fc80000000000 */
[----:B------:R-:W-:-:S05]  /*1730*/  SEL R8, R8, 0xffffffe0, !P3 ;  /* 0xffffffe008087807 */ /* 0x000fca0005800000 */
[----:B------:R-:W-:Y:S02]  /*1740*/  IMAD.IADD R20, R9, 0x1, R8 ;  /* 0x0000000109147824 */ /* 0x000fe400078e0208 */
[----:B------:R-:W-:Y:S01]  /*1750*/  IMAD.IADD R165, R8, 0x1, R165 ;  /* 0x0000000108a57824 */ /* 0x000fe200078e02a5 */
[----:B------:R-:W-:Y:S02]  /*1760*/  WARPGROUP.DEPBAR.LE gsb0, 0x0 ;  /* 0x00008000000079c5 */ /* 0x000fe40000010000 */
[----:B------:R-:W-:-:S06]  /*1770*/  WARPGROUP.ARRIVE ;  /* 0x00000000000079c5 */ /* 0x000fcc0000000000 */
[----:B------:R-:W-:Y:S01]  /*1780*/  HGMMA.64x256x16.F32.BF16 R24, R160, gdesc[UR8], R24, gsb0 ;  /* 0x03e00008a0187df0 */ /* 0x000fe20008001818 */
[----:B------:R-:W-:Y:S01]  /*1790*/  UMOV UR10, UR8 ;  /* 0x00000008000a7c82 */ /* 0x000fe20008000000 */
[----:B------:R-:W-:Y:S01]  /*17a0*/  UMOV UR11, 0x40000040 ;  /* 0x40000040000b7882 */ /* 0x000fe20000000000 */
[----:B------:R-:W-:Y:S01]  /*17b0*/  UIADD3 UR8, UR6, 0x6, URZ ;  /* 0x0000000606087890 */ /* 0x000fe2000fffe03f */
[----:B------:R-:W-:Y:S02]  /*17c0*/  WARPGROUP.DEPBAR.LE gsb0, 0x0 ;  /* 0x00008000000079c5 */ /* 0x000fe40000010000 */
[----:B------:R-:W-:Y:S04]  /*17d0*/  LDS.U16 R12, [R20+0xc00] ;  /* 0x000c0000140c7984 */ /* 0x000fe80000000400 */
[----:B------:R-:W0:Y:S04]  /*17e0*/  LDS.U16 R13, [R20+0x800] ;  /* 0x00080000140d7984 */ /* 0x000e280000000400 */
[----:B------:R-:W-:Y:S04]  /*17f0*/  LDS.U16 R14, [R20+0xc08] ;  /* 0x000c0800140e7984 */ /* 0x000fe80000000400 */
[----:B------:R-:W1:Y:S01]  /*1800*/  LDS.U16 R15, [R20+0x808] ;  /* 0x00080800140f7984 */ /* 0x000e620000000400 */
[----:B0-----:R-:W-:-:S04]  /*1810*/  PRMT R12, R13, 0x5410, R12 ;  /* 0x000054100d0c7816 */ /* 0x001fc8000000000c */
[-C--:B------:R-:W-:Y:S02]  /*1820*/  F2FP.F16.E4M3.UNPACK_B R13, R12.reuse ;  /* 0x0000000cff0d723e */ /* 0x080fe400020006ff */
[----:B------:R-:W-:Y:S02]  /*1830*/  F2FP.F16.E4M3.UNPACK_B R12, R12.H1 ;  /* 0x0000000cff0c723e */ /* 0x000fe400030006ff */
[----:B-1----:R-:W-:Y:S01]  /*1840*/  PRMT R14, R15, 0x5410, R14 ;  /* 0x000054100f0e7816 */ /* 0x002fe2000000000e */
[--C-:B------:R-:W-:Y:S02]  /*1850*/  HADD2.F32 R160, -RZ, R13.reuse.H0_H0 ;  /* 0x2000000dffa07230 */ /* 0x100fe40000004100 */
[--C-:B------:R-:W-:Y:S01]  /*1860*/  HADD2.F32 R161, -RZ, R12.reuse.H0_H0 ;  /* 0x2000000cffa17230 */ /* 0x100fe20000004100 */
[-C--:B------:R-:W-:Y:S01]  /*1870*/  F2FP.F16.E4M3.UNPACK_B R15, R14.reuse ;  /* 0x0000000eff0f723e */ /* 0x080fe200020006ff */
[----:B------:R-:W-:Y:S01]  /*1880*/  HADD2.F32 R13, -RZ, R13.H1_H1 ;  /* 0x3000000dff0d7230 */ /* 0x000fe20000004100 */
[----:B------:R-:W-:Y:S01]  /*1890*/  F2FP.F16.E4M3.UNPACK_B R14, R14.H1 ;  /* 0x0000000eff0e723e */ /* 0x000fe200030006ff */
[----:B------:R-:W-:-:S02]  /*18a0*/  HADD2.F32 R12, -RZ, R12.H1_H1 ;  /* 0x3000000cff0c7230 */ /* 0x000fc40000004100 */
[--C-:B------:R-:W-:Y:S01]  /*18b0*/  HADD2.F32 R162, -RZ, R15.reuse.H0_H0 ;  /* 0x2000000fffa27230 */ /* 0x100fe20000004100 */
[----:B------:R-:W-:Y:S01]  /*18c0*/  F2FP.BF16.F32.PACK_AB R160, R13, R160 ;  /* 0x000000a00da0723e */ /* 0x000fe200000010ff */
[--C-:B------:R-:W-:Y:S01]  /*18d0*/  HADD2.F32 R163, -RZ, R14.reuse.H0_H0 ;  /* 0x2000000effa37230 */ /* 0x100fe20000004100 */
[----:B------:R-:W-:Y:S01]  /*18e0*/  F2FP.BF16.F32.PACK_AB R161, R12, R161 ;  /* 0x000000a10ca1723e */ /* 0x000fe200000010ff */
[----:B------:R-:W-:Y:S02]  /*18f0*/  HADD2.F32 R15, -RZ, R15.H1_H1 ;  /* 0x3000000fff0f7230 */ /* 0x000fe40000004100 */
[----:B------:R-:W-:-:S03]  /*1900*/  HADD2.F32 R14, -RZ, R14.H1_H1 ;  /* 0x3000000eff0e7230 */ /* 0x000fc60000004100 */
[----:B------:R-:W-:Y:S02]  /*1910*/  F2FP.BF16.F32.PACK_AB R162, R15, R162 ;  /* 0x000000a20fa2723e */ /* 0x000fe400000010ff */
[----:B------:R-:W-:-:S04]  /*1920*/  F2FP.BF16.F32.PACK_AB R163, R14, R163 ;  /* 0x000000a30ea3723e */ /* 0x000fc800000010ff */
        /* <DEDUP_REMOVED lines=25> */
[----:B------:R-:W-:Y:S02]  /*1ac0*/  HADD2.F32 R14, -RZ, R14.H1_H1 ;  /* 0x3000000eff0e7230 */ /* 0x000fe40000004100 */
[----:B------:R-:W-:Y:S01]  /*1ad0*/  IMAD.MOV.U32 R12, RZ, RZ, 0x40 ;  /* 0x00000040ff0c7424 */ /* 0x000fe200078e00ff */
[----:B------:R-:W-:Y:S02]  /*1ae0*/  F2FP.BF16.F32.PACK_AB R162, R15, R162 ;  /* 0x000000a20fa2723e */ /* 0x000fe400000010ff */
[----:B------:R-:W-:-:S02]  /*1af0*/  F2FP.BF16.F32.PACK_AB R163, R14, R163 ;  /* 0x000000a30ea3723e */ /* 0x000fc400000010ff */
[----:B------:R-:W-:Y:S02]  /*1b00*/  SEL R12, R12, 0xffffffc0, !P4 ;  /* 0xffffffc00c0c7807 */ /* 0x000fe40006000000 */
[----:B------:R-:W-:-:S03]  /*1b10*/  WARPGROUP.ARRIVE ;  /* 0x00000000000079c5 */ /* 0x000fc60000000000 */
[----:B------:R-:W-:-:S03]  /*1b20*/  IMAD.IADD R21, R9, 0x1, R12 ;  /* 0x0000000109157824 */ /* 0x000fc600078e020c */
[----:B------:R-:W-:Y:S01]  /*1b30*/  HGMMA.64x256x16.F32.BF16 R24, R160, gdesc[UR8], R24, gsb0 ;  /* 0x03e00008a0187df0 */ /* 0x000fe20008001818 */
[----:B------:R-:W-:Y:S01]  /*1b40*/  UMOV UR10, UR8 ;  /* 0x00000008000a7c82 */ /* 0x000fe20008000000 */
[----:B------:R-:W-:Y:S01]  /*1b50*/  UMOV UR11, 0x40000040 ;  /* 0x40000040000b7882 */ /* 0x000fe20000000000 */
[--C-:B------:R-:W-:Y:S01]  /*1b60*/  IMAD.IADD R165, R0, 0x1, R21.reuse ;  /* 0x0000000100a57824 */ /* 0x100fe200078e0215 */
[----:B------:R-:W-:Y:S01]  /*1b70*/  UIADD3 UR8, UR6, 0x802, URZ ;  /* 0x0000080206087890 */ /* 0x000fe2000fffe03f */
[----:B------:R-:W-:Y:S02]  /*1b80*/  WARPGROUP.DEPBAR.LE gsb0, 0x0 ;  /* 0x00008000000079c5 */ /* 0x000fe40000010000 */
[----:B------:R-:W-:Y:S04]  /*1b90*/  LDS.U16 R9, [R21+0xc00] ;  /* 0x000c000015097984 */ /* 0x000fe80000000400 */
[----:B------:R-:W0:Y:S04]  /*1ba0*/  LDS.U16 R14, [R21+0x800] ;  /* 0x00080000150e7984 */ /* 0x000e280000000400 */
[----:B------:R-:W-:Y:S04]  /*1bb0*/  LDS.U16 R13, [R21+0xc08] ;  /* 0x000c0800150d7984 */ /* 0x000fe80000000400 */
[----:B------:R1:W2:Y:S02]  /*1bc0*/  LDS.U16 R20, [R21+0x808] ;  /* 0x0008080015147984 */ /* 0x0002a40000000400 */
[----:B-1----:R-:W-:Y:S01]  /*1bd0*/  IMAD.IADD R21, R8, 0x1, R21 ;  /* 0x0000000108157824 */ /* 0x002fe200078e0215 */
[----:B0-----:R-:W-:-:S04]  /*1be0*/  PRMT R9, R14, 0x5410, R9 ;  /* 0x000054100e097816 */ /* 0x001fc80000000009 */
[-C--:B------:R-:W-:Y:S02]  /*1bf0*/  F2FP.F16.E4M3.UNPACK_B R14, R9.reuse ;  /* 0x00000009ff0e723e */ /* 0x080fe400020006ff */
[----:B------:R-:W-:Y:S02]  /*1c00*/  F2FP.F16.E4M3.UNPACK_B R9, R9.H1 ;  /* 0x00000009ff09723e */ /* 0x000fe400030006ff */
[----:B--2---:R-:W-:Y:S01]  /*1c10*/  PRMT R13, R20, 0x5410, R13 ;  /* 0x00005410140d7816 */ /* 0x004fe2000000000d */
[--C-:B------:R-:W-:Y:S02]  /*1c20*/  HADD2.F32 R160, -RZ, R14.reuse.H0_H0 ;  /* 0x2000000effa07230 */ /* 0x100fe40000004100 */
[----:B------:R-:W-:Y:S01]  /*1c30*/  HADD2.F32 R15, -RZ, R14.H1_H1 ;  /* 0x3000000eff0f7230 */ /* 0x000fe20000004100 */
[-C--:B------:R-:W-:Y:S01]  /*1c40*/  F2FP.F16.E4M3.UNPACK_B R20, R13.reuse ;  /* 0x0000000dff14723e */ /* 0x080fe200020006ff */
[--C-:B------:R-:W-:Y:S01]  /*1c50*/  HADD2.F32 R161, -RZ, R9.reuse.H0_H0 ;  /* 0x20000009ffa17230 */ /* 0x100fe20000004100 */
[----:B------:R-:W-:Y:S01]  /*1c60*/  F2FP.F16.E4M3.UNPACK_B R13, R13.H1 ;  /* 0x0000000dff0d723e */ /* 0x000fe200030006ff */
[----:B------:R-:W-:Y:S01]  /*1c70*/  HADD2.F32 R14, -RZ, R9.H1_H1 ;  /* 0x30000009ff0e7230 */ /* 0x000fe20000004100 */
[----:B------:R-:W-:Y:S01]  /*1c80*/  F2FP.BF16.F32.PACK_AB R160, R15, R160 ;  /* 0x000000a00fa0723e */ /* 0x000fe200000010ff */
[----:B------:R-:W-:-:S02]  /*1c90*/  HADD2.F32 R162, -RZ, R20.H0_H0 ;  /* 0x20000014ffa27230 */ /* 0x000fc40000004100 */
[----:B------:R-:W-:Y:S01]  /*1ca0*/  HADD2.F32 R9, -RZ, R20.H1_H1 ;  /* 0x30000014ff097230 */ /* 0x000fe20000004100 */
[----:B------:R-:W-:Y:S01]  /*1cb0*/  F2FP.BF16.F32.PACK_AB R161, R14, R161 ;  /* 0x000000a10ea1723e */ /* 0x000fe200000010ff */
[--C-:B------:R-:W-:Y:S02]  /*1cc0*/  HADD2.F32 R163, -RZ, R13.reuse.H0_H0 ;  /* 0x2000000dffa37230 */ /* 0x100fe40000004100 */
[----:B------:R-:W-:Y:S01]  /*1cd0*/  HADD2.F32 R20, -RZ, R13.H1_H1 ;  /* 0x3000000dff147230 */ /* 0x000fe20000004100 */
[----:B------:R-:W-:-:S04]  /*1ce0*/  F2FP.BF16.F32.PACK_AB R162, R9, R162 ;  /* 0x000000a209a2723e */ /* 0x000fc800000010ff */
[----:B------:R-:W-:-:S04]  /*1cf0*/  F2FP.BF16.F32.PACK_AB R163, R20, R163 ;  /* 0x000000a314a3723e */ /* 0x000fc800000010ff */
[----:B------:R-:W-:-:S06]  /*1d00*/  WARPGROUP.ARRIVE ;  /* 0x00000000000079c5 */ /* 0x000fcc0000000000 */
[----:B------:R-:W-:Y:S01]  /*1d10*/  HGMMA.64x256x16.F32.BF16 R24, R160, gdesc[UR8], R24, gsb0 ;  /* 0x03e00008a0187df0 */ /* 0x000fe20008001818 */
[----:B------:R-:W-:Y:S01]  /*1d20*/  UMOV UR10, UR8 ;  /* 0x00000008000a7c82 */ /* 0x000fe20008000000 */
[----:B------:R-:W-:Y:S01]  /*1d30*/  UMOV UR11, 0x40000040 ;  /* 0x40000040000b7882 */ /* 0x000fe20000000000 */
[----:B------:R-:W-:Y:S02]  /*1d40*/  UIADD3 UR8, UR6, 0x804, URZ ;  /* 0x0000080406087890 */ /* 0x000fe4000fffe03f */
        /* <DEDUP_REMOVED lines=53> */
[----:B------:R-:W-:Y:S03]  /*20a0*/  HGMMA.64x256x16.F32.BF16 R24, R160, gdesc[UR8], R24, gsb0 ;  /* 0x03e00008a0187df0 */ /* 0x000fe60008001818 */
        /* <DEDUP_REMOVED lines=26> */
[----:B------:R-:W-:Y:S05]  /*2250*/  @!P2 BRA `(.L_x_20) ;  /* 0x0000000000aca947 */ /* 0x000fea0003800000 */
[----:B------:R-:W-:Y:S05]  /*2260*/  @!P0 BRA `(.L_x_21) ;  /* 0x0000000000048947 */ /* 0x000fea0003800000 */
[----:B------:R-:W-:Y:S01]  /*2270*/  BPT.TRAP 0x1 ;  /* 0x000000040000795c */ /* 0x000fe20000300000 */
.L_x_21:
[----:B------:R-:W-:Y:S05]  /*2280*/  @P1 BRA `(.L_x_22) ;  /* 0x0000000000181947 */ /* 0x000fea0003800000 */
[----:B------:R-:W0:Y:S01]  /*2290*/  S2UR UR6, SR_CgaCtaId ;  /* 0x00000000000679c3 */ /* 0x000e220000008800 */
[----:B------:R-:W-:Y:S02]  /*22a0*/  UMOV UR5, 0x400 ;  /* 0x0000040000057882 */ /* 0x000fe40000000000 */
[----:B0-----:R-:W-:-:S06]  /*22b0*/  ULEA UR5, UR6, UR5, 0x18 ;  /* 0x0000000506057291 */ /* 0x001fcc000f8ec03f */
[----:B------:R-:W-:-:S04]  /*22c0*/  LEA R9, R4, UR5, 0x3 ;  /* 0x0000000504097c11 */ /* 0x000fc8000f8e18ff */
[----:B------:R-:W0:Y:S02]  /*22d0*/  SYNCS.PHASECHK.TRANS64.TRYWAIT P1, [R9+URZ], R6 ;  /* 0x00000006090075a7 */ /* 0x000e24000802017f */
[----:B0-----:R-:W-:Y:S05]  /*22e0*/  @!P1 BRA `(.L_x_23) ;  /* 0x000000c000709947 */ /* 0x001fea0003800000 */
.L_x_22:
[----:B------:R-:W1:Y:S01]  /*22f0*/  S2UR UR6, SR_CgaCtaId ;  /* 0x00000000000679c3 */ /* 0x000e620000008800 */
[----:B------:R-:W-:Y:S01]  /*2300*/  UMOV UR5, 0x400 ;  /* 0x0000040000057882 */ /* 0x000fe20000000000 */
[----:B0-----:R-:W-:Y:S01]  /*2310*/  IMAD R6, R4, 0x4000, R5 ;  /* 0x0000400004067824 */ /* 0x001fe200078e0205 */
[----:B-1----:R-:W-:-:S06]  /*2320*/  ULEA UR5, UR6, UR5, 0x18 ;  /* 0x0000000506057291 */ /* 0x002fcc000f8ec03f */
[----:B------:R-:W-:-:S03]  /*2330*/  VIADD R9, R6, UR5 ;  /* 0x0000000506097c36 */ /* 0x000fc60008000000 */
[----:B------:R-:W-:Y:S01]  /*2340*/  LDS.U16 R10, [R6+UR5+0xc00] ;  /* 0x000c0005060a7984 */ /* 0x000fe20008000400 */
[----:B------:R-:W-:-:S03]  /*2350*/  IMAD.IADD R21, R0, 0x1, R9 ;  /* 0x0000000100157824 */ /* 0x000fc600078e0209 */
[----:B------:R-:W0:Y:S04]  /*2360*/  LDS.U16 R11, [R6+UR5+0x800] ;  /* 0x00080005060b7984 */ /* 0x000e280008000400 */
[----:B------:R-:W-:Y:S04]  /*2370*/  LDS.U16 R13, [R6+UR5+0xc08] ;  /* 0x000c0805060d7984 */ /* 0x000fe80008000400 */
[----:B------:R-:W1:Y:S04]  /*2380*/  LDS.U16 R14, [R6+UR5+0x808] ;  /* 0x00080805060e7984 */ /* 0x000e680008000400 */
[----:B------:R-:W-:Y:S04]  /*2390*/  LDS.U16 R9, [R21+0xc00] ;  /* 0x000c000015097984 */ /* 0x000fe80000000400 */
[----:B------:R-:W2:Y:S04]  /*23a0*/  LDS.U16 R20, [R21+0x800] ;  /* 0x0008000015147984 */ /* 0x000ea80000000400 */
[----:B------:R-:W-:Y:S04]  /*23b0*/  LDS.U16 R15, [R21+0xc08] ;  /* 0x000c0800150f7984 */ /* 0x000fe80000000400 */
[----:B------:R3:W4:Y:S01]  /*23c0*/  LDS.U16 R160, [R21+0x808] ;  /* 0x0008080015a07984 */ /* 0x0007220000000400 */
        /* <DEDUP_REMOVED lines=12> */
[----:B---3--:R-:W-:Y:S01]  /*2490*/  HADD2.F32 R21, -RZ, R6.H1_H1 ;  /* 0x30000006ff157230 */ /* 0x008fe20000004100 */
[----:B------:R-:W-:Y:S01]  /*24a0*/  F2FP.BF16.F32.PACK_AB R157, R10, R157 ;  /* 0x0000009d0a9d723e */ /* 0x000fe200000010ff */
[--C-:B------:R-:W-:Y:S01]  /*24b0*/  HADD2.F32 R159, -RZ, R13.reuse.H0_H0 ;  /* 0x2000000dff9f7230 */ /* 0x100fe20000004100 */
[----:B--2---:R-:W-:Y:S01]  /*24c0*/  PRMT R10, R20, 0x5410, R9 ;  /* 0x00005410140a7816 */ /* 0x004fe20000000009 */
[----:B------:R-:W-:Y:S01]  /*24d0*/  HADD2.F32 R6, -RZ, R13.H1_H1 ;  /* 0x3000000dff067230 */ /* 0x000fe20000004100 */
[----:B------:R-:W-:Y:S02]  /*24e0*/  F2FP.BF16.F32.PACK_AB R158, R21, R158 ;  /* 0x0000009e159e723e */ /* 0x000fe400000010ff */
[----:B----4-:R-:W-:Y:S02]  /*24f0*/  PRMT R11, R160, 0x5410, R15 ;  /* 0x00005410a00b7816 */ /* 0x010fe4000000000f */
[----:B------:R-:W-:-:S07]  /*2500*/  F2FP.BF16.F32.PACK_AB R159, R6, R159 ;  /* 0x0000009f069f723e */ /* 0x000fce00000010ff */
.L_x_20:
[----:B------:R-:W-:-:S06]  /*2510*/  UISETP.NE.AND UP0, UPT, UR40, 0x1, UPT ;  /* 0x000000012800788c */ /* 0x000fcc000bf05270 */
[----:B------:R-:W-:-:S13]  /*2520*/  PLOP3.LUT P1, PT, PT, PT, UP0, 0x80, 0x0 ;  /* 0x000000000000781c */ /* 0x000fda0003f2f008 */
[----:B------:R-:W-:Y:S05]  /*2530*/  @!P1 BRA `(.L_x_24) ;  /* 0x0000002000289947 */ /* 0x000fea0003800000 */
[----:B------:R-:W-:-:S13]  /*2540*/  R2UR UR5, R7 ;  /* 0x00000000070572ca */ /* 0x000fda00000e0000 */
[----:B------:R-:W-:-:S06]  /*2550*/  UISETP.GT.AND UP0, UPT, UR5, 0x100, UPT ;  /* 0x000001000500788c */ /* 0x000fcc000bf04270 */
[----:B------:R-:W-:-:S05]  /*2560*/  PLOP3.LUT P1, PT, PT, PT, UP0, 0x80, 0x0 ;  /* 0x000000000000781c */ /* 0x000fca0003f2f008 */
[----:B------:R-:W-:-:S08]  /*2570*/  @!UP0 UMOV UR5, UR39 ;  /* 0x0000002700058c82 */ /* 0x000fd00008000000 */
[----:B------:R-:W-:-:S04]  /*2580*/  @!P1 IMAD.SHL.U32 R9, R4, 0x4000, RZ ;  /* 0x0000400004099824 */ /* 0x000fc800078e00ff */
[----:B------:R-:W-:Y:S01]  /*2590*/  @!P1 IMAD.IADD R13, R0, 0x1, R9 ;  /* 0x00000001000d9824 */ /* 0x000fe200078e0209 */
[----:B------:R-:W-:Y:S06]  /*25a0*/  @!P1 BRA `(.L_x_25) ;  /* 0x0000001000809947 */ /* 0x000fec0003800000 */
[----:B------:R-:W-:Y:S01]  /*25b0*/  UIADD3 UR5, UR40, -0x1, URZ ;  /* 0xffffffff28057890 */ /* 0x000fe2000fffe03f */
[----:B------:R-:W-:-:S05]  /*25c0*/  IMAD.MOV.U32 R13, RZ, RZ, R4 ;  /* 0x000000ffff0d7224 */ /* 0x000fca00078e0004 */
[----:B------:R-:W-:Y:S01]  /*25d0*/  IMAD.U32 R9, RZ, RZ, UR5 ;  /* 0x00000005ff097e24 */ /* 0x000fe2000f8e00ff */
[----:B------:R-:W-:-:S06]  /*25e0*/  UMOV UR5, UR39 ;  /* 0x0000002700057c82 */ /* 0x000fcc0008000000 */
.L_x_33:
[----:B------:R-:W-:Y:S01]  /*25f0*/  IMAD.MOV.U32 R7, RZ, RZ, 0x40000040 ;  /* 0x40000040ff077424 */ /* 0x000fe200078e00ff */
[----:B------:R-:W-:Y:S01]  /*2600*/  LEA R6, R13, UR4, 0xc ;  /* 0x000000040d067c11 */ /* 0x000fe2000f8e60ff */
[----:B------:R-:W-:Y:S05]  /*2610*/  YIELD ;  /* 0x0000000000007946 */ /* 0x000fea0003800000 */
[----:B------:R-:W-:Y:S05]  /*2620*/  WARPSYNC.ALL ;  /* 0x0000000000007948 */ /* 0x000fea0003800000 */
[----:B------:R-:W-:Y:S01]  /*2630*/  R2UR UR6, R6 ;  /* 0x00000000060672ca */ /* 0x000fe200000e0000 */
[----:B------:R-:W-:Y:S01]  /*2640*/  WARPGROUP.ARRIVE ;  /* 0x00000000000079c5 */ /* 0x000fe20000000000 */
[----:B------:R-:W-:Y:S01]  /*2650*/  R2UR UR7, R7 ;  /* 0x00000000070772ca */ /* 0x000fe200000e0000 */
[----:B------:R-:W-:-:S05]  /*2660*/  VIADD R4, R13, 0x1 ;  /* 0x000000010d047836 */ /* 0x000fca0000000000 */
[----:B------:R-:W-:-:S04]  /*2670*/  ISETP.NE.AND P1, PT, R4, 0x2, PT ;  /* 0x000000020400780c */ /* 0x000fc80003f25270 */
[----:B------:R-:W-:Y:S02]  /*2680*/  SEL R14, RZ, 0x1, P1 ;  /* 0x00000001ff0e7807 */ /* 0x000fe40000800000 */
[----:B------:R-:W-:Y:S01]  /*2690*/  SEL R4, R4, RZ, P1 ;  /* 0x000000ff04047207 */ /* 0x000fe20000800000 */
[----:B------:R-:W-:Y:S01]  /*26a0*/  HGMMA.64x256x16.F32.BF16 R24, R156, gdesc[UR4], R24, gsb0 ;  /* 0x03e000049c187df0 */ /* 0x000fe20008001818 */
[----:B------:R-:W-:Y:S02]  /*26b0*/  LOP3.LUT R3, R3, R14, RZ, 0x3c, !PT ;  /* 0x0000000e03037212 */ /* 0x000fe400078e3cff */
[----:B------:R-:W-:Y:S02]  /*26c0*/  WARPGROUP.DEPBAR.LE gsb0, 0x0 ;  /* 0x00008000000079c5 */ /* 0x000fe40000010000 */
[----:B------:R-:W-:Y:S05]  /*26d0*/  @!P0 BRA `(.L_x_26) ;  /* 0x0000000000048947 */ /* 0x000fea0003800000 */
[----:B------:R-:W-:Y:S01]  /*26e0*/  BPT.TRAP 0x1 ;  /* 0x000000040000795c */ /* 0x000fe20000300000 */
.L_x_26:
[----:B------:R-:W0:Y:S01]  /*26f0*/  S2UR UR6, SR_CgaCtaId ;  /* 0x00000000000679c3 */ /* 0x000e220000008800 */
[-C--:B------:R-:W-:Y:S01]  /*2700*/  F2FP.F16.E4M3.UNPACK_B R7, R10.reuse ;  /* 0x0000000aff07723e */ /* 0x080fe200020006ff */
[----:B------:R-:W-:Y:S01]  /*2710*/  VIADD R20, R6, 0x2 ;  /* 0x0000000206147836 */ /* 0x000fe20000000000 */
[----:B------:R-:W-:Y:S01]  /*2720*/  F2FP.F16.E4M3.UNPACK_B R10, R10.H1 ;  /* 0x0000000aff0a723e */ /* 0x000fe200030006ff */
[----:B------:R-:W-:Y:S01]  /*2730*/  UMOV UR41, 0x400 ;  /* 0x0000040000297882 */ /* 0x000fe20000000000 */
[----:B------:R-:W-:Y:S02]  /*2740*/  IMAD.MOV.U32 R21, RZ, RZ, 0x40000040 ;  /* 0x40000040ff157424 */ /* 0x000fe400078e00ff */
[--C-:B------:R-:W-:Y:S01]  /*2750*/  HADD2.F32 R160, -RZ, R7.reuse.H0_H0 ;  /* 0x20000007ffa07230 */ /* 0x100fe20000004100 */
[----:B------:R-:W-:Y:S01]  /*2760*/  R2UR UR10, R20 ;  /* 0x00000000140a72ca */ /* 0x000fe200000e0000 */
[--C-:B------:R-:W-:Y:S01]  /*2770*/  HADD2.F32 R161, -RZ, R10.reuse.H0_H0 ;  /* 0x2000000affa17230 */ /* 0x100fe20000004100 */
[----:B------:R-:W-:Y:S01]  /*2780*/  R2UR UR11, R21 ;  /* 0x00000000150b72ca */ /* 0x000fe200000e0000 */
[----:B------:R-:W-:Y:S01]  /*2790*/  HADD2.F32 R14, -RZ, R10.H1_H1 ;  /* 0x3000000aff0e7230 */ /* 0x000fe20000004100 */
[-C--:B------:R-:W-:Y:S01]  /*27a0*/  F2FP.F16.E4M3.UNPACK_B R10, R11.reuse ;  /* 0x0000000bff0a723e */ /* 0x080fe200020006ff */
[----:B------:R-:W-:Y:S01]  /*27b0*/  HADD2.F32 R7, -RZ, R7.H1_H1 ;  /* 0x30000007ff077230 */ /* 0x000fe20000004100 */
[----:B------:R-:W-:-:S02]  /*27c0*/  F2FP.F16.E4M3.UNPACK_B R11, R11.H1 ;  /* 0x0000000bff0b723e */ /* 0x000fc400030006ff */
[----:B------:R-:W-:Y:S01]  /*27d0*/  F2FP.BF16.F32.PACK_AB R161, R14, R161 ;  /* 0x000000a10ea1723e */ /* 0x000fe200000010ff */
[--C-:B------:R-:W-:Y:S01]  /*27e0*/  HADD2.F32 R162, -RZ, R10.reuse.H0_H0 ;  /* 0x2000000affa27230 */ /* 0x100fe20000004100 */
[----:B------:R-:W-:Y:S01]  /*27f0*/  F2FP.BF16.F32.PACK_AB R160, R7, R160 ;  /* 0x000000a007a0723e */ /* 0x000fe200000010ff */
[----:B------:R-:W-:Y:S01]  /*2800*/  HADD2.F32 R15, -RZ, R10.H1_H1 ;  /* 0x3000000aff0f7230 */ /* 0x000fe20000004100 */
[----:B------:R-:W-:Y:S01]  /*2810*/  SHF.L.U32 R10, R3, 0x1f, RZ ;  /* 0x0000001f030a7819 */ /* 0x000fe200000006ff */
[--C-:B------:R-:W-:Y:S02]  /*2820*/  HADD2.F32 R163, -RZ, R11.reuse.H0_H0 ;  /* 0x2000000bffa37230 */ /* 0x100fe40000004100 */
[----:B------:R-:W-:Y:S01]  /*2830*/  HADD2.F32 R20, -RZ, R11.H1_H1 ;  /* 0x3000000bff147230 */ /* 0x000fe20000004100 */
[----:B0-----:R-:W-:Y:S01]  /*2840*/  ULEA UR41, UR6, UR41, 0x18 ;  /* 0x0000002906297291 */ /* 0x001fe2000f8ec03f */
[----:B------:R-:W-:Y:S01]  /*2850*/  F2FP.BF16.F32.PACK_AB R162, R15, R162 ;  /* 0x000000a20fa2723e */ /* 0x000fe200000010ff */
[----:B------:R-:W-:-:S02]  /*2860*/  IMAD R14, R13, 0x4000, R8 ;  /* 0x000040000d0e7824 */ /* 0x000fc400078e0208 */
[----:B------:R-:W-:Y:S02]  /*2870*/  F2FP.BF16.F32.PACK_AB R163, R20, R163 ;  /* 0x000000a314a3723e */ /* 0x000fe400000010ff */
[----:B------:R-:W-:Y:S02]  /*2880*/  LEA R7, R4, UR41, 0x3 ;  /* 0x0000002904077c11 */ /* 0x000fe4000f8e18ff */
[----:B------:R-:W-:Y:S02]  /*2890*/  IADD3 R157, R14, UR41, R5 ;  /* 0x000000290e9d7c10 */ /* 0x000fe4000fffe005 */
[----:B------:R0:W1:Y:S01]  /*28a0*/  SYNCS.PHASECHK.TRANS64.TRYWAIT P1, [R7+URZ], R10 ;  /* 0x0000000a070075a7 */ /* 0x000062000802017f */
[----:B------:R-:W-:-:S06]  /*28b0*/  WARPGROUP.ARRIVE ;  /* 0x00000000000079c5 */ /* 0x000fcc0000000000 */
[----:B------:R-:W-:Y:S03]  /*28c0*/  HGMMA.64x256x16.F32.BF16 R24, R160, gdesc[UR8], R24, gsb0 ;  /* 0x03e00008a0187df0 */ /* 0x000fe60008001818 */
[----:B------:R-:W-:Y:S02]  /*28d0*/  WARPGROUP.DEPBAR.LE gsb0, 0x0 ;  /* 0x00008000000079c5 */ /* 0x000fe40000010000 */
[----:B------:R-:W-:Y:S04]  /*28e0*/  LDS.U16 R11, [R157+0xc00] ;  /* 0x000c00009d0b7984 */ /* 0x000fe80000000400 */
[----:B------:R-:W2:Y:S04]  /*28f0*/  LDS.U16 R14, [R157+0x800] ;  /* 0x000800009d0e7984 */ /* 0x000ea80000000400 */
[----:B------:R-:W-:Y:S04]  /*2900*/  LDS.U16 R15, [R157+0xc08] ;  /* 0x000c08009d0f7984 */ /* 0x000fe80000000400 */
[----:B------:R3:W4:Y:S02]  /*2910*/  LDS.U16 R20, [R157+0x808] ;  /* 0x000808009d147984 */ /* 0x0007240000000400 */
[----:B---3--:R-:W-:Y:S01]  /*2920*/  IMAD.IADD R157, R0, 0x1, R157 ;  /* 0x00000001009d7824 */ /* 0x008fe200078e029d */
[----:B--2---:R-:W-:Y:S01]  /*2930*/  PRMT R11, R14, 0x5410, R11 ;  /* 0x000054100e0b7816 */ /* 0x004fe2000000000b */
[----:B------:R-:W-:-:S03]  /*2940*/  VIADD R14, R6, 0x4 ;  /* 0x00000004060e7836 */ /* 0x000fc60000000000 */
[-C--:B------:R-:W-:Y:S02]  /*2950*/  F2FP.F16.E4M3.UNPACK_B R21, R11.reuse ;  /* 0x0000000bff15723e */ /* 0x080fe400020006ff */
[----:B------:R-:W-:Y:S02]  /*2960*/  F2FP.F16.E4M3.UNPACK_B R11, R11.H1 ;  /* 0x0000000bff0b723e */ /* 0x000fe400030006ff */
[----:B----4-:R-:W-:Y:S01]  /*2970*/  PRMT R20, R20, 0x5410, R15 ;  /* 0x0000541014147816 */ /* 0x010fe2000000000f */
[----:B------:R-:W-:Y:S01]  /*2980*/  IMAD.MOV.U32 R15, RZ, RZ, 0x40000040 ;  /* 0x40000040ff0f7424 */ /* 0x000fe200078e00ff */
[----:B------:R-:W-:Y:S01]  /*2990*/  R2UR UR6, R14 ;  /* 0x000000000e0672ca */ /* 0x000fe200000e0000 */
[----:B------:R-:W-:Y:S01]  /*29a0*/  HADD2.F32 R160, -RZ, R21.H0_H0 ;  /* 0x20000015ffa07230 */ /* 0x000fe20000004100 */
[-C--:B------:R-:W-:Y:S01]  /*29b0*/  F2FP.F16.E4M3.UNPACK_B R156, R20.reuse ;  /* 0x00000014ff9c723e */ /* 0x080fe200020006ff */
[--C-:B------:R-:W-:Y:S01]  /*29c0*/  HADD2.F32 R161, -RZ, R11.reuse.H0_H0 ;  /* 0x2000000bffa17230 */ /* 0x100fe20000004100 */
[----:B------:R-:W-:Y:S01]  /*29d0*/  F2FP.F16.E4M3.UNPACK_B R20, R20.H1 ;  /* 0x00000014ff14723e */ /* 0x000fe200030006ff */
[----:B------:R-:W-:Y:S01]  /*29e0*/  HADD2.F32 R14, -RZ, R11.H1_H1 ;  /* 0x3000000bff0e7230 */ /* 0x000fe20000004100 */
[----:B------:R-:W-:Y:S01]  /*29f0*/  R2UR UR7, R15 ;  /* 0x000000000f0772ca */ /* 0x000fe200000e0000 */
[----:B------:R-:W-:-:S02]  /*2a00*/  HADD2.F32 R21, -RZ, R21.H1_H1 ;  /* 0x30000015ff157230 */ /* 0x000fc40000004100 */
[----:B------:R-:W-:Y:S01]  /*2a10*/  HADD2.F32 R163, -RZ, R20.H0_H0 ;  /* 0x20000014ffa37230 */ /* 0x000fe20000004100 */
        /* <DEDUP_REMOVED lines=8> */
[----:B------:R-:W-:Y:S03]  /*2aa0*/  HGMMA.64x256x16.F32.BF16 R24, R160, gdesc[UR4], R24, gsb0 ;  /* 0x03e00004a0187df0 */ /* 0x000fe60008001818 */
[----:B------:R-:W-:Y:S02]  /*2ab0*/  WARPGROUP.DEPBAR.LE gsb0, 0x0 ;  /* 0x00008000000079c5 */ /* 0x000fe40000010000 */
[----:B------:R-:W-:Y:S04]  /*2ac0*/  LDS.U16 R11, [R157+0xc00] ;  /* 0x000c00009d0b7984 */ /* 0x000fe80000000400 */
[----:B------:R-:W2:Y:S04]  /*2ad0*/  LDS.U16 R14, [R157+0x800] ;  /* 0x000800009d0e7984 */ /* 0x000ea80000000400 */
[----:B------:R-:W-:Y:S04]  /*2ae0*/  LDS.U16 R15, [R157+0xc08] ;  /* 0x000c08009d0f7984 */ /* 0x000fe80000000400 */
[----:B------:R-:W3:Y:S01]  /*2af0*/  LDS.U16 R20, [R157+0x808] ;  /* 0x000808009d147984 */ /* 0x000ee20000000400 */
[----:B--2---:R-:W-:Y:S01]  /*2b00*/  PRMT R11, R14, 0x5410, R11 ;  /* 0x000054100e0b7816 */ /* 0x004fe2000000000b */
[----:B------:R-:W-:-:S03]  /*2b10*/  VIADD R14, R6, 0x6 ;  /* 0x00000006060e7836 */ /* 0x000fc60000000000 */
[-C--:B------:R-:W-:Y:S02]  /*2b20*/  F2FP.F16.E4M3.UNPACK_B R21, R11.reuse ;  /* 0x0000000bff15723e */ /* 0x080fe400020006ff */
[----:B------:R-:W-:Y:S02]  /*2b30*/  F2FP.F16.E4M3.UNPACK_B R11, R11.H1 ;  /* 0x0000000bff0b723e */ /* 0x000fe400030006ff */
[----:B---3--:R-:W-:Y:S01]  /*2b40*/  PRMT R20, R20, 0x5410, R15 ;  /* 0x0000541014147816 */ /* 0x008fe2000000000f */
        /* <DEDUP_REMOVED lines=14> */
[----:B------:R-:W-:Y:S02]  /*2c30*/  HADD2.F32 R20, -RZ, R20.H1_H1 ;  /* 0x30000014ff147230 */ /* 0x000fe40000004100 */
[----:B------:R-:W-:Y:S01]  /*2c40*/  IMAD R14, R13, 0x4000, R12 ;  /* 0x000040000d0e7824 */ /* 0x000fe200078e020c */
[----:B------:R-:W-:Y:S02]  /*2c50*/  F2FP.BF16.F32.PACK_AB R162, R11, R162 ;  /* 0x000000a20ba2723e */ /* 0x000fe400000010ff */
[----:B------:R-:W-:-:S02]  /*2c60*/  F2FP.BF16.F32.PACK_AB R163, R20, R163 ;  /* 0x000000a314a3723e */ /* 0x000fc400000010ff */
[----:B------:R-:W-:Y:S02]  /*2c70*/  IADD3 R157, R14, UR41, R5 ;  /* 0x000000290e9d7c10 */ /* 0x000fe4000fffe005 */
[----:B------:R-:W-:-:S03]  /*2c80*/  WARPGROUP.ARRIVE ;  /* 0x00000000000079c5 */ /* 0x000fc60000000000 */
[----:B------:R-:W-:-:S03]  /*2c90*/  IMAD.IADD R159, R0, 0x1, R157 ;  /* 0x00000001009f7824 */ /* 0x000fc600078e029d */
        /* <DEDUP_REMOVED lines=12> */
[--C-:B------:R-:W-:Y:S01]  /*2d60*/  HADD2.F32 R160, -RZ, R15.reuse.H0_H0 ;  /* 0x2000000fffa07230 */ /* 0x100fe20000004100 */
[----:B------:R-:W-:Y:S01]  /*2d70*/  R2UR UR6, R14 ;  /* 0x000000000e0672ca */ /* 0x000fe200000e0000 */
[----:B------:R-:W-:Y:S01]  /*2d80*/  HADD2.F32 R21, -RZ, R15.H1_H1 ;  /* 0x3000000fff157230 */ /* 0x000fe20000004100 */
[-C--:B------:R-:W-:Y:S01]  /*2d90*/  F2FP.F16.E4M3.UNPACK_B R20, R13.reuse ;  /* 0x0000000dff14723e */ /* 0x080fe200020006ff */
[----:B------:R-:W-:Y:S01]  /*2da0*/  IMAD.MOV.U32 R15, RZ, RZ, 0x40000040 ;  /* 0x40000040ff0f7424 */ /* 0x000fe200078e00ff */
[----:B------:R-:W-:Y:S01]  /*2db0*/  F2FP.F16.E4M3.UNPACK_B R13, R13.H1 ;  /* 0x0000000dff0d723e */ /* 0x000fe200030006ff */
[--C-:B------:R-:W-:Y:S01]  /*2dc0*/  HADD2.F32 R161, -RZ, R11.reuse.H0_H0 ;  /* 0x2000000bffa17230 */ /* 0x100fe20000004100 */
[----:B------:R-:W-:Y:S01]  /*2dd0*/  F2FP.BF16.F32.PACK_AB R160, R21, R160 ;  /* 0x000000a015a0723e */ /* 0x000fe200000010ff */
[----:B------:R-:W-:Y:S01]  /*2de0*/  HADD2.F32 R14, -RZ, R11.H1_H1 ;  /* 0x3000000bff0e7230 */ /* 0x000fe20000004100 */
[----:B------:R-:W-:Y:S01]  /*2df0*/  R2UR UR7, R15 ;  /* 0x000000000f0772ca */ /* 0x000fe200000e0000 */
        /* <DEDUP_REMOVED lines=98> */
[----:B01----:R-:W-:Y:S05]  /*3420*/  @!P0 BRA `(.L_x_27) ;  /* 0x0000000000048947 */ /* 0x003fea0003800000 */
[----:B------:R-:W-:Y:S01]  /*3430*/  BPT.TRAP 0x1 ;  /* 0x000000040000795c */ /* 0x000fe20000300000 */
.L_x_27:
[----:B------:R-:W-:Y:S01]  /*3440*/  ULEA UR6, UR5, UR41, 0x3 ;  /* 0x0000002905067291 */ /* 0x000fe2000f8e183f */
[----:B------:R-:W-:-:S03]  /*3450*/  ISETP.GT.U32.AND P2, PT, R19, 0x1, PT ;  /* 0x000000011300780c */ /* 0x000fc60003f44070 */
[----:B------:R-:W-:-:S04]  /*3460*/  UIADD3 UR6, UR6, 0x10, URZ ;  /* 0x0000001006067890 */ /* 0x000fc8000fffe03f */
[----:B------:R-:W-:-:S09]  /*3470*/  UPRMT UR6, URZ, 0x654, UR6 ;  /* 0x000006543f067896 */ /* 0x000fd20008000006 */
[----:B------:R-:W-:Y:S01]  /*3480*/  SYNCS.ARRIVE.TRANS64.RED.A1T0 RZ, [UR6], RZ ;  /* 0x000000ffffff79a7 */ /* 0x000fe20008100406 */
[----:B------:R-:W-:Y:S05]  /*3490*/  @P2 BRA `(.L_x_28) ;  /* 0x0000000000042947 */ /* 0x000fea0003800000 */
[----:B------:R-:W-:Y:S01]  /*34a0*/  BPT.TRAP 0x1 ;  /* 0x000000040000795c */ /* 0x000fe20000300000 */
.L_x_28:
[----:B------:R-:W-:-:S04]  /*34b0*/  UIADD3 UR5, UR5, 0x1, URZ ;  /* 0x0000000105057890 */ /* 0x000fc8000fffe03f */
[----:B------:R-:W-:-:S04]  /*34c0*/  UISETP.NE.AND UP0, UPT, UR5, 0x2, UPT ;  /* 0x000000020500788c */ /* 0x000fc8000bf05270 */
[----:B------:R-:W-:Y:S01]  /*34d0*/  USEL UR5, UR5, URZ, UP0 ;  /* 0x0000003f05057287 */ /* 0x000fe20008000000 */
[----:B------:R-:W-:Y:S11]  /*34e0*/  @!P0 BRA `(.L_x_29) ;  /* 0x0000000000048947 */ /* 0x000ff60003800000 */
[----:B------:R-:W-:Y:S01]  /*34f0*/  BPT.TRAP 0x1 ;  /* 0x000000040000795c */ /* 0x000fe20000300000 */
.L_x_29:
[----:B------:R-:W-:Y:S04]  /*3500*/  BSSY B0, `(.L_x_30) ;  /* 0x0000004000007945 */ /* 0x000fe80003800000 */
[----:B------:R-:W-:Y:S05]  /*3510*/  @P1 BRA `(.L_x_31) ;  /* 0x0000000000081947 */ /* 0x000fea0003800000 */
[----:B------:R-:W0:Y:S02]  /*3520*/  SYNCS.PHASECHK.TRANS64.TRYWAIT P1, [R7+URZ], R10 ;  /* 0x0000000a070075a7 */ /* 0x000e24000802017f */
[----:B0-----:R-:W-:Y:S05]  /*3530*/  @!P1 BRA `(.L_x_32) ;  /* 0x000000ac00f09947 */ /* 0x001fea0003800000 */
.L_x_31:
[----:B------:R-:W-:Y:S05]  /*3540*/  BSYNC B0 ;  /* 0x0000000000007941 */ /* 0x000fea0003800000 */
.L_x_30:
[----:B------:R-:W-:Y:S01]  /*3550*/  IMAD.SHL.U32 R161, R4, 0x4000, RZ ;  /* 0x0000400004a17824 */ /* 0x000fe200078e00ff */
[C---:B------:R-:W-:Y:S01]  /*3560*/  ISETP.GT.AND P1, PT, R9.reuse, 0x2, PT ;  /* 0x000000020900780c */ /* 0x040fe20003f24270 */
[----:B------:R-:W-:Y:S02]  /*3570*/  VIADD R9, R9, 0xffffffff ;  /* 0xffffffff09097836 */ /* 0x000fe40000000000 */
[----:B------:R-:W-:Y:S01]  /*3580*/  IMAD.IADD R162, R0, 0x1, R161 ;  /* 0x0000000100a27824 */ /* 0x000fe200078e02a1 */
[----:B------:R-:W-:-:S04]  /*3590*/  LOP3.LUT R6, R161, R5, RZ, 0xfc, !PT ;  /* 0x00000005a1067212 */ /* 0x000fc800078efcff */
[----:B------:R-:W-:Y:S01]  /*35a0*/  IADD3 R158, R162, UR41, R5 ;  /* 0x00000029a29e7c10 */ /* 0x000fe2000fffe005 */
[----:B0-----:R-:W-:Y:S04]  /*35b0*/  LDS.U16 R7, [R6+UR41+0xc00] ;  /* 0x000c002906077984 */ /* 0x001fe80008000400 */
[----:B------:R-:W0:Y:S04]  /*35c0*/  LDS.U16 R10, [R6+UR41+0x800] ;  /* 0x00080029060a7984 */ /* 0x000e280008000400 */
[----:B------:R-:W-:Y:S04]  /*35d0*/  LDS.U16 R11, [R6+UR41+0xc08] ;  /* 0x000c0829060b7984 */ /* 0x000fe80008000400 */
[----:B------:R-:W1:Y:S04]  /*35e0*/  LDS.U16 R14, [R6+UR41+0x808] ;  /* 0x00080829060e7984 */ /* 0x000e680008000400 */
[----:B------:R-:W-:Y:S04]  /*35f0*/  LDS.U16 R15, [R158+0xc00] ;  /* 0x000c00009e0f7984 */ /* 0x000fe80000000400 */
[----:B------:R-:W-:Y:S04]  /*3600*/  LDS.U16 R20, [R158+0x800] ;  /* 0x000800009e147984 */ /* 0x000fe80000000400 */
[----:B------:R-:W-:Y:S04]  /*3610*/  LDS.U16 R21, [R158+0xc08] ;  /* 0x000c08009e157984 */ /* 0x000fe80000000400 */
[----:B------:R2:W3:Y:S01]  /*3620*/  LDS.U16 R160, [R158+0x808] ;  /* 0x000808009ea07984 */ /* 0x0004e20000000400 */
        /* <DEDUP_REMOVED lines=11> */
[----:B--2---:R-:W-:-:S02]  /*36e0*/  HADD2.F32 R158, -RZ, R14.H0_H0 ;  /* 0x2000000eff9e7230 */ /* 0x004fc40000004100 */
[--C-:B------:R-:W-:Y:S01]  /*36f0*/  HADD2.F32 R159, -RZ, R11.reuse.H0_H0 ;  /* 0x2000000bff9f7230 */ /* 0x100fe20000004100 */
[----:B------:R-:W-:Y:S01]  /*3700*/  F2FP.BF16.F32.PACK_AB R157, R6, R157 ;  /* 0x0000009d069d723e */ /* 0x000fe200000010ff */
[----:B------:R-:W-:Y:S02]  /*3710*/  HADD2.F32 R10, -RZ, R11.H1_H1 ;  /* 0x3000000bff0a7230 */ /* 0x000fe40000004100 */
[----:B------:R-:W-:Y:S01]  /*3720*/  HADD2.F32 R7, -RZ, R14.H1_H1 ;  /* 0x3000000eff077230 */ /* 0x000fe20000004100 */
[----:B---3--:R-:W-:Y:S01]  /*3730*/  PRMT R11, R160, 0x5410, R21 ;  /* 0x00005410a00b7816 */ /* 0x008fe20000000015 */
[----:B------:R-:W-:Y:S01]  /*3740*/  IMAD.MOV.U32 R13, RZ, RZ, R4 ;  /* 0x000000ffff0d7224 */ /* 0x000fe200078e0004 */
[----:B------:R-:W-:Y:S02]  /*3750*/  F2FP.BF16.F32.PACK_AB R159, R10, R159 ;  /* 0x0000009f0a9f723e */ /* 0x000fe400000010ff */
[----:B------:R-:W-:Y:S02]  /*3760*/  F2FP.BF16.F32.PACK_AB R158, R7, R158 ;  /* 0x0000009e079e723e */ /* 0x000fe400000010ff */
[----:B------:R-:W-:Y:S01]  /*3770*/  PRMT R10, R20, 0x5410, R15 ;  /* 0x00005410140a7816 */ /* 0x000fe2000000000f */
[----:B------:R-:W-:Y:S06]  /*3780*/  @P1 BRA `(.L_x_33) ;  /* 0xffffffec00981947 */ /* 0x000fec000383ffff */
[----:B------:R-:W-:Y:S02]  /*3790*/  IMAD.MOV.U32 R9, RZ, RZ, R161 ;  /* 0x000000ffff097224 */ /* 0x000fe400078e00a1 */
[----:B------:R-:W-:-:S07]  /*37a0*/  IMAD.MOV.U32 R13, RZ, RZ, R162 ;  /* 0x000000ffff0d7224 */ /* 0x000fce00078e00a2 */
.L_x_25:
[----:B------:R-:W-:Y:S01]  /*37b0*/  IMAD.MOV.U32 R7, RZ, RZ, 0x40000040 ;  /* 0x40000040ff077424 */ /* 0x000fe200078e00ff */
[----:B------:R-:W-:Y:S01]  /*37c0*/  LEA R6, R4, UR4, 0xc ;  /* 0x0000000404067c11 */ /* 0x000fe2000f8e60ff */
[----:B------:R-:W-:Y:S05]  /*37d0*/  WARPSYNC.ALL ;  /* 0x0000000000007948 */ /* 0x000fea0003800000 */
[C---:B------:R-:W-:Y:S01]  /*37e0*/  R2UR UR6, R6.reuse ;  /* 0x00000000060672ca */ /* 0x040fe200000e0000 */
[----:B------:R-:W-:Y:S01]  /*37f0*/  WARPGROUP.ARRIVE ;  /* 0x00000000000079c5 */ /* 0x000fe20000000000 */
[----:B------:R-:W-:Y:S01]  /*3800*/  R2UR UR7, R7 ;  /* 0x00000000070772ca */ /* 0x000fe200000e0000 */
[----:B------:R-:W-:Y:S01]  /*3810*/  VIADD R14, R6, 0x2 ;  /* 0x00000002060e7836 */ /* 0x000fe20000000000 */
[-C--:B------:R-:W-:Y:S01]  /*3820*/  F2FP.F16.E4M3.UNPACK_B R3, R10.reuse ;  /* 0x0000000aff03723e */ /* 0x080fe200020006ff */
[----:B------:R-:W-:Y:S01]  /*3830*/  IMAD.MOV.U32 R15, RZ, RZ, 0x40000040 ;  /* 0x40000040ff0f7424 */ /* 0x000fe200078e00ff */
[----:B------:R-:W-:-:S02]  /*3840*/  F2FP.F16.E4M3.UNPACK_B R10, R10.H1 ;  /* 0x0000000aff0a723e */ /* 0x000fc400030006ff */
[-C--:B------:R-:W-:Y:S01]  /*3850*/  F2FP.F16.E4M3.UNPACK_B R4, R11.reuse ;  /* 0x0000000bff04723e */ /* 0x080fe200020006ff */
[--C-:B------:R-:W-:Y:S01]  /*3860*/  HADD2.F32 R160, -RZ, R3.reuse.H0_H0 ;  /* 0x20000003ffa07230 */ /* 0x100fe20000004100 */
[----:B------:R-:W-:Y:S01]  /*3870*/  F2FP.F16.E4M3.UNPACK_B R11, R11.H1 ;  /* 0x0000000bff0b723e */ /* 0x000fe200030006ff */
[----:B------:R-:W-:Y:S01]  /*3880*/  HADD2.F32 R161, -RZ, R10.H0_H0 ;  /* 0x2000000affa17230 */ /* 0x000fe20000004100 */
[----:B------:R-:W-:Y:S01]  /*3890*/  IADD3 R12, R5, R12, R9 ;  /* 0x0000000c050c7210 */ /* 0x000fe20007ffe009 */
[--C-:B------:R-:W-:Y:S02]  /*38a0*/  HADD2.F32 R162, -RZ, R4.reuse.H0_H0 ;  /* 0x20000004ffa27230 */ /* 0x100fe40000004100 */
[----:B------:R-:W-:Y:S01]  /*38b0*/  HGMMA.64x256x16.F32.BF16 R24, R156, gdesc[UR4], R24, gsb0 ;  /* 0x03e000049c187df0 */ /* 0x000fe20008001818 */
[----:B------:R-:W-:Y:S01]  /*38c0*/  HADD2.F32 R7, -RZ, R4.H1_H1 ;  /* 0x30000004ff077230 */ /* 0x000fe20000004100 */
[----:B------:R-:W-:Y:S01]  /*38d0*/  R2UR UR6, R14 ;  /* 0x000000000e0672ca */ /* 0x000fe200000e0000 */
[----:B------:R-:W-:Y:S01]  /*38e0*/  HADD2.F32 R3, -RZ, R3.H1_H1 ;  /* 0x30000003ff037230 */ /* 0x000fe20000004100 */
[----:B------:R-:W-:Y:S01]  /*38f0*/  R2UR UR7, R15 ;  /* 0x000000000f0772ca */ /* 0x000fe200000e0000 */
[----:B------:R-:W-:Y:S01]  /*3900*/  HADD2.F32 R10, -RZ, R10.H1_H1 ;  /* 0x3000000aff0a7230 */ /* 0x000fe20000004100 */
[----:B------:R-:W-:Y:S01]  /*3910*/  F2FP.BF16.F32.PACK_AB R162, R7, R162 ;  /* 0x000000a207a2723e */ /* 0x000fe200000010ff */
[--C-:B------:R-:W-:Y:S01]  /*3920*/  HADD2.F32 R163, -RZ, R11.reuse.H0_H0 ;  /* 0x2000000bffa37230 */ /* 0x100fe20000004100 */
[----:B------:R-:W-:Y:S01]  /*3930*/  F2FP.BF16.F32.PACK_AB R160, R3, R160 ;  /* 0x000000a003a0723e */ /* 0x000fe200000010ff */
[----:B------:R-:W-:Y:S01]  /*3940*/  HADD2.F32 R4, -RZ, R11.H1_H1 ;  /* 0x3000000bff047230 */ /* 0x000fe20000004100 */
[----:B------:R-:W-:-:S02]  /*3950*/  F2FP.BF16.F32.PACK_AB R161, R10, R161 ;  /* 0x000000a10aa1723e */ /* 0x000fc400000010ff */
[----:B------:R-:W0:Y:S01]  /*3960*/  S2R R10, SR_CgaCtaId ;  /* 0x00000000000a7919 */ /* 0x000e220000008800 */
[----:B------:R-:W-:Y:S02]  /*3970*/  MOV R3, 0x400 ;  /* 0x0000040000037802 */ /* 0x000fe40000000f00 */
[----:B------:R-:W-:Y:S02]  /*3980*/  F2FP.BF16.F32.PACK_AB R163, R4, R163 ;  /* 0x000000a304a3723e */ /* 0x000fe400000010ff */
[----:B------:R-:W-:Y:S02]  /*3990*/  IADD3 R4, R5, R9, R8 ;  /* 0x0000000905047210 */ /* 0x000fe40007ffe008 */
[----:B0-----:R-:W-:Y:S01]  /*39a0*/  LEA R3, R10, R3, 0x18 ;  /* 0x000000030a037211 */ /* 0x001fe200078ec0ff */
[----:B------:R-:W-:-:S04]  /*39b0*/  VIADD R10, R6, 0x4 ;  /* 0x00000004060a7836 */ /* 0x000fc80000000000 */
[----:B------:R-:W-:Y:S01]  /*39c0*/  IMAD.IADD R20, R3, 0x1, R4 ;  /* 0x0000000103147824 */ /* 0x000fe200078e0204 */
[----:B------:R-:W-:Y:S02]  /*39d0*/  WARPGROUP.DEPBAR.LE gsb0, 0x0 ;  /* 0x00008000000079c5 */ /* 0x000fe40000010000 */
[----:B------:R-:W-:-:S06]  /*39e0*/  WARPGROUP.ARRIVE ;  /* 0x00000000000079c5 */ /* 0x000fcc0000000000 */
[----:B------:R-:W-:Y:S01]  /*39f0*/  HGMMA.64x256x16.F32.BF16 R24, R160, gdesc[UR4], R24, gsb0 ;  /* 0x03e00004a0187df0 */ /* 0x000fe20008001818 */
[----:B------:R-:W-:Y:S01]  /*3a00*/  R2UR UR6, R10 ;  /* 0x000000000a0672ca */ /* 0x000fe200000e0000 */
[----:B------:R-:W-:Y:S01]  /*3a10*/  VIADD R10, R6, 0x6 ;  /* 0x00000006060a7836 */ /* 0x000fe20000000000 */
        /* <DEDUP_REMOVED lines=9> */
[----:B------:R-:W-:Y:S02]  /*3ab0*/  IMAD.MOV.U32 R11, RZ, RZ, 0x40000040 ;  /* 0x40000040ff0b7424 */ /* 0x000fe400078e00ff */
[--C-:B------:R-:W-:Y:S01]  /*3ac0*/  HADD2.F32 R160, -RZ, R7.reuse.H0_H0 ;  /* 0x20000007ffa07230 */ /* 0x100fe20000004100 */
[-C--:B------:R-:W-:Y:S01]  /*3ad0*/  F2FP.F16.E4M3.UNPACK_B R15, R14.reuse ;  /* 0x0000000eff0f723e */ /* 0x080fe200020006ff */
[----:B------:R-:W-:Y:S01]  /*3ae0*/  HADD2.F32 R161, -RZ, R4.H0_H0 ;  /* 0x20000004ffa17230 */ /* 0x000fe20000004100 */
[----:B------:R-:W-:Y:S01]  /*3af0*/  F2FP.F16.E4M3.UNPACK_B R14, R14.H1 ;  /* 0x0000000eff0e723e */ /* 0x000fe200030006ff */
[----:B------:R-:W-:Y:S01]  /*3b00*/  HADD2.F32 R7, -RZ, R7.H1_H1 ;  /* 0x30000007ff077230 */ /* 0x000fe20000004100 */
[----:B------:R-:W-:Y:S01]  /*3b10*/  R2UR UR7, R11 ;  /* 0x000000000b0772ca */ /* 0x000fe200000e0000 */
[----:B------:R-:W-:-:S02]  /*3b20*/  HADD2.F32 R162, -RZ, R15.H0_H0 ;  /* 0x2000000fffa27230 */ /* 0x000fc40000004100 */
[----:B------:R-:W-:Y:S01]  /*3b30*/  HADD2.F32 R163, -RZ, R14.H0_H0 ;  /* 0x2000000effa37230 */ /* 0x000fe20000004100 */
[----:B------:R-:W-:Y:S01]  /*3b40*/  F2FP.BF16.F32.PACK_AB R160, R7, R160 ;  /* 0x000000a007a0723e */ /* 0x000fe200000010ff */
[----:B------:R-:W-:Y:S02]  /*3b50*/  HADD2.F32 R4, -RZ, R4.H1_H1 ;  /* 0x30000004ff047230 */ /* 0x000fe40000004100 */
[----:B------:R-:W-:Y:S02]  /*3b60*/  HADD2.F32 R15, -RZ, R15.H1_H1 ;  /* 0x3000000fff0f7230 */ /* 0x000fe40000004100 */
[----:B------:R-:W-:Y:S01]  /*3b70*/  HADD2.F32 R14, -RZ, R14.H1_H1 ;  /* 0x3000000eff0e7230 */ /* 0x000fe20000004100 */
[----:B------:R-:W-:Y:S02]  /*3b80*/  F2FP.BF16.F32.PACK_AB R161, R4, R161 ;  /* 0x000000a104a1723e */ /* 0x000fe400000010ff */
[----:B------:R-:W-:Y:S02]  /*3b90*/  F2FP.BF16.F32.PACK_AB R162, R15, R162 ;  /* 0x000000a20fa2723e */ /* 0x000fe400000010ff */
[----:B------:R-:W-:-:S02]  /*3ba0*/  F2FP.BF16.F32.PACK_AB R163, R14, R163 ;  /* 0x000000a30ea3723e */ /* 0x000fc400000010ff */
[----:B------:R-:W-:Y:S02]  /*3bb0*/  IADD3 R4, R5, R13, R8 ;  /* 0x0000000d05047210 */ /* 0x000fe40007ffe008 */
[----:B------:R-:W-:-:S03]  /*3bc0*/  WARPGROUP.ARRIVE ;  /* 0x00000000000079c5 */ /* 0x000fc60000000000 */
[----:B------:R-:W-:-:S03]  /*3bd0*/  IMAD.IADD R15, R3, 0x1, R4 ;  /* 0x00000001030f7824 */ /* 0x000fc600078e0204 */
[----:B------:R-:W-:Y:S01]  /*3be0*/  HGMMA.64x256x16.F32.BF16 R24, R160, gdesc[UR4], R24, gsb0 ;  /* 0x03e00004a0187df0 */ /* 0x000fe20008001818 */
[----:B------:R-:W-:Y:S02]  /*3bf0*/  R2UR UR6, R10 ;  /* 0x000000000a0672ca */ /* 0x000fe400000e0000 */
        /* <DEDUP_REMOVED lines=23> */
[----:B------:R-:W-:Y:S01]  /*3d70*/  F2FP.BF16.F32.PACK_AB R162, R13, R162 ;  /* 0x000000a20da2723e */ /* 0x000fe200000010ff */
[----:B------:R-:W-:Y:S01]  /*3d80*/  IMAD.IADD R13, R3, 0x1, R12 ;  /* 0x00000001030d7824 */ /* 0x000fe200078e020c */
        /* <DEDUP_REMOVED lines=8> */
[----:B0-----:R-:W-:Y:S01]  /*3e10*/  PRMT R5, R5, 0x5410, R4 ;  /* 0x0000541005057816 */ /* 0x001fe20000000004 */
[----:B------:R-:W-:-:S03]  /*3e20*/  VIADD R4, R6, 0x800 ;  /* 0x0000080006047836 */ /* 0x000fc60000000000 */
[-C--:B------:R-:W-:Y:S02]  /*3e30*/  F2FP.F16.E4M3.UNPACK_B R9, R5.reuse ;  /* 0x00000005ff09723e */ /* 0x080fe400020006ff */
[----:B------:R-:W-:Y:S02]  /*3e40*/  R2UR UR6, R4 ;  /* 0x00000000040672ca */ /* 0x000fe400000e0000 */
[----:B-1----:R-:W-:Y:S01]  /*3e50*/  PRMT R7, R10, 0x5410, R7 ;  /* 0x000054100a077816 */ /* 0x002fe20000000007 */
[--C-:B------:R-:W-:Y:S02]  /*3e60*/  HADD2.F32 R160, -RZ, R9.reuse.H0_H0 ;  /* 0x20000009ffa07230 */ /* 0x100fe40000004100 */
[----:B------:R-:W-:Y:S01]  /*3e70*/  HADD2.F32 R11, -RZ, R9.H1_H1 ;  /* 0x30000009ff0b7230 */ /* 0x000fe20000004100 */
[----:B------:R-:W-:Y:S01]  /*3e80*/  F2FP.F16.E4M3.UNPACK_B R9, R5.H1 ;  /* 0x00000005ff09723e */ /* 0x000fe200030006ff */
[----:B------:R-:W-:Y:S01]  /*3e90*/  IMAD.MOV.U32 R5, RZ, RZ, 0x40000040 ;  /* 0x40000040ff057424 */ /* 0x000fe200078e00ff */
[----:B------:R-:W-:-:S02]  /*3ea0*/  F2FP.F16.E4M3.UNPACK_B R10, R7 ;  /* 0x00000007ff0a723e */ /* 0x000fc400020006ff */
[----:B------:R-:W-:Y:S01]  /*3eb0*/  F2FP.F16.E4M3.UNPACK_B R7, R7.H1 ;  /* 0x00000007ff07723e */ /* 0x000fe200030006ff */
[--C-:B------:R-:W-:Y:S01]  /*3ec0*/  HADD2.F32 R161, -RZ, R9.reuse.H0_H0 ;  /* 0x20000009ffa17230 */ /* 0x100fe20000004100 */
[----:B------:R-:W-:Y:S01]  /*3ed0*/  R2UR UR7, R5 ;  /* 0x00000000050772ca */ /* 0x000fe200000e0000 */
[--C-:B------:R-:W-:Y:S01]  /*3ee0*/  HADD2.F32 R162, -RZ, R10.reuse.H0_H0 ;  /* 0x2000000affa27230 */ /* 0x100fe20000004100 */
[----:B------:R-:W-:Y:S01]  /*3ef0*/  F2FP.BF16.F32.PACK_AB R160, R11, R160 ;  /* 0x000000a00ba0723e */ /* 0x000fe200000010ff */
[----:B------:R-:W-:Y:S02]  /*3f00*/  HADD2.F32 R5, -RZ, R10.H1_H1 ;  /* 0x3000000aff057230 */ /* 0x000fe40000004100 */
[----:B------:R-:W-:Y:S02]  /*3f10*/  HADD2.F32 R4, -RZ, R9.H1_H1 ;  /* 0x30000009ff047230 */ /* 0x000fe40000004100 */
[--C-:B------:R-:W-:Y:S01]  /*3f20*/  HADD2.F32 R163, -RZ, R7.reuse.H0_H0 ;  /* 0x20000007ffa37230 */ /* 0x100fe20000004100 */
[----:B------:R-:W-:Y:S01]  /*3f30*/  F2FP.BF16.F32.PACK_AB R162, R5, R162 ;  /* 0x000000a205a2723e */ /* 0x000fe200000010ff */
[----:B------:R-:W-:Y:S01]  /*3f40*/  HADD2.F32 R10, -RZ, R7.H1_H1 ;  /* 0x30000007ff0a7230 */ /* 0x000fe20000004100 */
[----:B------:R-:W-:Y:S01]  /*3f50*/  F2FP.BF16.F32.PACK_AB R161, R4, R161 ;  /* 0x000000a104a1723e */ /* 0x000fe200000010ff */
[----:B------:R-:W-:-:S02]  /*3f60*/  IMAD.IADD R11, R0, 0x1, R13 ;  /* 0x00000001000b7824 */ /* 0x000fc400078e020d */
[----:B------:R-:W-:Y:S01]  /*3f70*/  VIADD R4, R6, 0x802 ;  /* 0x0000080206047836 */ /* 0x000fe20000000000 */
[----:B------:R-:W-:Y:S01]  /*3f80*/  F2FP.BF16.F32.PACK_AB R163, R10, R163 ;  /* 0x000000a30aa3723e */ /* 0x000fe200000010ff */
[----:B------:R-:W-:-:S03]  /*3f90*/  IMAD.IADD R13, R8, 0x1, R13 ;  /* 0x00000001080d7824 */ /* 0x000fc600078e020d */
[----:B------:R-:W-:-:S06]  /*3fa0*/  WARPGROUP.ARRIVE ;  /* 0x00000000000079c5 */ /* 0x000fcc0000000000 */
[----:B------:R-:W-:Y:S01]  /*3fb0*/  HGMMA.64x256x16.F32.BF16 R24, R160, gdesc[UR4], R24, gsb0 ;  /* 0x03e00004a0187df0 */ /* 0x000fe20008001818 */
[----:B------:R-:W-:Y:S02]  /*3fc0*/  R2UR UR6, R4 ;  /* 0x00000000040672ca */ /* 0x000fe400000e0000 */
        /* <DEDUP_REMOVED lines=25> */
[----:B------:R-:W-:Y:S01]  /*4160*/  F2FP.BF16.F32.PACK_AB R163, R4, R163 ;  /* 0x000000a304a3723e */ /* 0x000fe200000010ff */
[C---:B------:R-:W-:Y:S02]  /*4170*/  VIADD R4, R6.reuse, 0x804 ;  /* 0x0000080406047836 */ /* 0x040fe40000000000 */
[----:B------:R-:W-:Y:S01]  /*4180*/  VIADD R6, R6, 0x806 ;  /* 0x0000080606067836 */ /* 0x000fe20000000000 */
[----:B------:R-:W-:-:S06]  /*4190*/  WARPGROUP.ARRIVE ;  /* 0x00000000000079c5 */ /* 0x000fcc0000000000 */
        /* <DEDUP_REMOVED lines=58> */
[----:B------:R-:W-:Y:S05]  /*4540*/  @!P0 BRA `(.L_x_34) ;  /* 0x0000000000048947 */ /* 0x000fea0003800000 */
[----:B------:R-:W-:Y:S01]  /*4550*/  BPT.TRAP 0x1 ;  /* 0x000000040000795c */ /* 0x000fe20000300000 */
.L_x_34:
[----:B------:R-:W-:Y:S01]  /*4560*/  IMAD.U32 R0, RZ, RZ, UR5 ;  /* 0x00000005ff007e24 */ /* 0x000fe2000f8e00ff */
[----:B------:R-:W-:-:S03]  /*4570*/  ISETP.GT.U32.AND P1, PT, R19, 0x1, PT ;  /* 0x000000011300780c */ /* 0x000fc60003f24070 */
[----:B------:R-:W-:-:S04]  /*4580*/  IMAD R3, R0, 0x8, R3 ;  /* 0x0000000800037824 */ /* 0x000fc800078e0203 */
[----:B------:R-:W-:-:S05]  /*4590*/  VIADD R3, R3, 0x10 ;  /* 0x0000001003037836 */ /* 0x000fca0000000000 */
[----:B------:R-:W-:-:S04]  /*45a0*/  PRMT R3, RZ, 0x654, R3 ;  /* 0x00000654ff037816 */ /* 0x000fc80000000003 */
[----:B------:R0:W-:Y:S01]  /*45b0*/  SYNCS.ARRIVE.TRANS64.RED.A1T0 RZ, [R3+URZ], RZ ;  /* 0x000000ff03ff79a7 */ /* 0x0001e2000810043f */
[----:B------:R-:W-:Y:S05]  /*45c0*/  @P1 BRA `(.L_x_24) ;  /* 0x0000000000041947 */ /* 0x000fea0003800000 */
[----:B------:R-:W-:Y:S01]  /*45d0*/  BPT.TRAP 0x1 ;  /* 0x000000040000795c */ /* 0x000fe20000300000 */
.L_x_24:
[----:B------:R-:W-:Y:S05]  /*45e0*/  @!P0 BRA `(.L_x_35) ;  /* 0x0000000000048947 */ /* 0x000fea0003800000 */
[----:B------:R-:W-:Y:S01]  /*45f0*/  BPT.TRAP 0x1 ;  /* 0x000000040000795c */ /* 0x000fe20000300000 */
.L_x_35:
[----:B------:R-:W1:Y:S01]  /*4600*/  S2UR UR6, SR_CgaCtaId ;  /* 0x00000000000679c3 */ /* 0x000e620000008800 */
[----:B------:R-:W-:Y:S01]  /*4610*/  UIADD3 UR39, UR40, UR39, URZ ;  /* 0x0000002728277290 */ /* 0x000fe2000fffe03f */
[----:B------:R-:W-:Y:S01]  /*4620*/  ISETP.GT.U32.AND P0, PT, R19, 0x1, PT ;  /* 0x000000011300780c */ /* 0x000fe20003f04070 */
[----:B------:R-:W-:Y:S02]  /*4630*/  UMOV UR5, 0x400 ;  /* 0x0000040000057882 */ /* 0x000fe40000000000 */
[----:B------:R-:W-:-:S04]  /*4640*/  ULEA UR4, UR39, 0x8, 0x3 ;  /* 0x0000000827047891 */ /* 0x000fc8000f8e183f */
[----:B------:R-:W-:Y:S02]  /*4650*/  ULOP3.LUT UR4, UR4, 0x8, URZ, 0xc0, !UPT ;  /* 0x0000000804047892 */ /* 0x000fe4000f8ec03f */
[----:B-1----:R-:W-:-:S04]  /*4660*/  ULEA UR5, UR6, UR5, 0x18 ;  /* 0x0000000506057291 */ /* 0x002fc8000f8ec03f */
[----:B------:R-:W-:-:S04]  /*4670*/  UIADD3 UR4, UR5, 0x10, UR4 ;  /* 0x0000001005047890 */ /* 0x000fc8000fffe004 */
[----:B------:R-:W-:-:S09]  /*4680*/  UPRMT UR4, URZ, 0x654, UR4 ;  /* 0x000006543f047896 */ /* 0x000fd20008000004 */
[----:B------:R-:W-:Y:S01]  /*4690*/  SYNCS.ARRIVE.TRANS64.RED.A1T0 RZ, [UR4], RZ ;  /* 0x000000ffffff79a7 */ /* 0x000fe20008100404 */
[----:B------:R-:W-:Y:S05]  /*46a0*/  @P0 BRA `(.L_x_36) ;  /* 0x0000000000040947 */ /* 0x000fea0003800000 */
[----:B------:R-:W-:Y:S01]  /*46b0*/  BPT.TRAP 0x1 ;  /* 0x000000040000795c */ /* 0x000fe20000300000 */
.L_x_36:
[----:B------:R-:W1:Y:S01]  /*46c0*/  LDC R7, c[0x0][0x288] ;  /* 0x0000a200ff077b82 */ /* 0x000e620000000800 */
[----:B0-----:R-:W-:Y:S01]  /*46d0*/  SHF.R.U32.HI R3, RZ, 0x2, R18 ;  /* 0x00000002ff037819 */ /* 0x001fe20000011612 */
[----:B------:R-:W-:Y:S01]  /*46e0*/  USHF.R.U32.HI UR4, URZ, 0x1, UR39 ;  /* 0x000000013f047899 */ /* 0x000fe20008011627 */
[C---:B------:R-:W-:Y:S01]  /*46f0*/  LOP3.LUT R4, R18.reuse, 0x60, RZ, 0xc0, !PT ;  /* 0x0000006012047812 */ /* 0x040fe200078ec0ff */
[----:B------:R-:W-:Y:S01]  /*4700*/  ULDC UR8, c[0x0][0x284] ;  /* 0x0000a10000087ab9 */ /* 0x000fe20000000800 */
[----:B------:R-:W-:Y:S01]  /*4710*/  LOP3.LUT R3, R3, 0x7, RZ, 0xc0, !PT ;  /* 0x0000000703037812 */ /* 0x000fe200078ec0ff */
[----:B------:R-:W-:Y:S01]  /*4720*/  ULOP3.LUT UR4, UR4, 0x1, URZ, 0xc0, !UPT ;  /* 0x0000000104047892 */ /* 0x000fe2000f8ec03f */
[----:B------:R-:W-:Y:S01]  /*4730*/  SHF.R.U32.HI R10, RZ, 0x1, R4 ;  /* 0x00000001ff0a7819 */ /* 0x000fe20000011604 */
[----:B------:R-:W-:Y:S01]  /*4740*/  IMAD.SHL.U32 R4, R18, 0x2, RZ ;  /* 0x0000000212047824 */ /* 0x000fe200078e00ff */
[----:B------:R-:W-:Y:S01]  /*4750*/  LOP3.LUT R0, R153, 0x1, RZ, 0xc0, !PT ;  /* 0x0000000199007812 */ /* 0x000fe200078ec0ff */
[----:B------:R-:W-:Y:S01]  /*4760*/  UISETP.GT.U32.AND UP1, UPT, UR39, 0x1, UPT ;  /* 0x000000012700788c */ /* 0x000fe2000bf24070 */
[----:B------:R-:W-:Y:S01]  /*4770*/  IADD3 R5, RZ, -R10, -R3 ;  /* 0x8000000aff057210 */ /* 0x000fe20007ffe803 */
[----:B------:R-:W-:Y:S01]  /*4780*/  UISETP.NE.U32.AND UP0, UPT, UR4, 0x1, UPT ;  /* 0x000000010400788c */ /* 0x000fe2000bf05070 */
[----:B------:R-:W-:Y:S01]  /*4790*/  LOP3.LUT R9, R4, 0x6, RZ, 0xc0, !PT ;  /* 0x0000000604097812 */ /* 0x000fe200078ec0ff */
[C---:B------:R-:W-:Y:S01]  /*47a0*/  IMAD.SHL.U32 R6, R0.reuse, 0x40, RZ ;  /* 0x0000004000067824 */ /* 0x040fe200078e00ff */
[----:B------:R-:W-:Y:S01]  /*47b0*/  SHF.R.S32.HI R21, RZ, 0x1f, R23 ;  /* 0x0000001fff157819 */ /* 0x000fe20000011417 */
[----:B------:R-:W-:Y:S01]  /*47c0*/  IMAD R11, R0, -0x40, R5 ;  /* 0xffffffc0000b7824 */ /* 0x000fe200078e0205 */
[----:B------:R-:W-:Y:S01]  /*47d0*/  LOP3.LUT R0, R18, 0x3, RZ, 0xc0, !PT ;  /* 0x0000000312007812 */ /* 0x000fe200078ec0ff */
[----:B------:R-:W-:Y:S01]  /*47e0*/  ULDC.64 UR6, c[0x0][0x7d0] ;  /* 0x0001f40000067ab9 */ /* 0x000fe20000000a00 */
[----:B------:R-:W-:Y:S01]  /*47f0*/  PRMT R8, R9, 0x6540, R22 ;  /* 0x0000654009087816 */ /* 0x000fe20000000016 */
[----:B------:R-:W-:Y:S01]  /*4800*/  IMAD.SHL.U32 R22, R22, 0x100, RZ ;  /* 0x0000010016167824 */ /* 0x000fe200078e00ff */
[----:B------:R-:W-:Y:S01]  /*4810*/  UISETP.LT.U32.AND UP1, UPT, UR40, 0x2, UP1 ;  /* 0x000000022800788c */ /* 0x000fe20008f21070 */
[----:B------:R-:W-:Y:S01]  /*4820*/  IMAD R4, R21, UR6, RZ ;  /* 0x0000000615047c24 */ /* 0x000fe2000f8e02ff */
[----:B------:R-:W-:Y:S01]  /*4830*/  UISETP.GT.U32.AND UP0, UPT, UR40, 0x1, !UP0 ;  /* 0x000000012800788c */ /* 0x000fe2000c704070 */
[----:B-1----:R-:W-:Y:S01]  /*4840*/  IMAD R13, R0, -0x2, R7 ;  /* 0xfffffffe000d7824 */ /* 0x002fe200078e0207 */
[----:B------:R-:W-:Y:S01]  /*4850*/  ISETP.GE.AND P0, PT, R22, R7, PT ;  /* 0x000000071600720c */ /* 0x000fe20003f06270 */
[----:B------:R-:W-:Y:S01]  /*4860*/  IMAD.SHL.U32 R0, R152, 0x80, RZ ;  /* 0x0000008098007824 */ /* 0x000fe200078e00ff */
[----:B------:R-:W-:Y:S01]  /*4870*/  SHF.R.S32.HI R9, RZ, 0x1f, R8 ;  /* 0x0000001fff097819 */ /* 0x000fe20000011408 */
[----:B------:R-:W-:Y:S01]  /*4880*/  USEL UR5, URZ, 0x1, !UP1 ;  /* 0x000000013f057887 */ /* 0x000fe2000c800000 */
[----:B------:R-:W-:Y:S01]  /*4890*/  LOP3.LUT R3, R6, 0x40, R3, 0xe2, !PT ;  /* 0x0000004006037812 */ /* 0x000fe200078ee203 */
[----:B------:R-:W-:Y:S01]  /*48a0*/  USEL UR4, URZ, 0x1, !UP0 ;  /* 0x000000013f047887 */ /* 0x000fe2000c000000 */
[----:B------:R-:W-:Y:S01]  /*48b0*/  ISETP.GE.OR P0, PT, R0, UR8, P0 ;  /* 0x0000000800007c0c */ /* 0x000fe20008706670 */
[----:B------:R-:W-:Y:S01]  /*48c0*/  IMAD.WIDE R6, R152, 0x80, RZ ;  /* 0x0000008098067825 */ /* 0x000fe200078e02ff */
[----:B------:R-:W-:Y:S01]  /*48d0*/  ULOP3.LUT UR39, UR39, 0x1, URZ, 0xc0, !UPT ;  /* 0x0000000127277892 */ /* 0x000fe2000f8ec03f */
[----:B------:R-:W-:Y:S01]  /*48e0*/  IADD3 R0, -R0, UR8, R11 ;  /* 0x0000000800007c10 */ /* 0x000fe2000fffe10b */
[----:B------:R-:W-:Y:S01]  /*48f0*/  ULOP3.LUT UR38, UR4, UR38, UR5, 0x96, !UPT ;  /* 0x0000002604267292 */ /* 0x000fe2000f8e9605 */
[C---:B------:R-:W-:Y:S01]  /*4900*/  IMAD R15, R23.reuse, UR7, R4 ;  /* 0x00000007170f7c24 */ /* 0x040fe2000f8e0204 */
[----:B------:R-:W-:Y:S01]  /*4910*/  LOP3.LUT R169, R6, R3, R10, 0xfe, !PT ;  /* 0x0000000306a97212 */ /* 0x000fe200078efe0a */
[----:B------:R-:W-:-:S04]  /*4920*/  IMAD.WIDE.U32 R4, R23, UR6, R8 ;  /* 0x0000000617047c25 */ /* 0x000fc8000f8e0008 */
[----:B------:R-:W-:Y:S02]  /*4930*/  IMAD.IADD R5, R5, 0x1, R15 ;  /* 0x0000000105057824 */ /* 0x000fe400078e020f */
[----:B------:R-:W-:Y:S02]  /*4940*/  IMAD.IADD R3, R13, 0x1, -R22 ;  /* 0x000000010d037824 */ /* 0x000fe400078e0a16 */
[----:B------:R-:W-:Y:S01]  /*4950*/  IMAD.MOV.U32 R152, RZ, RZ, -0x1 ;  /* 0xffffffffff987424 */ /* 0x000fe200078e00ff */
[----:B------:R-:W-:Y:S06]  /*4960*/  @P0 BRA `(.L_x_37) ;  /* 0x0000007800dc0947 */ /* 0x000fec0003800000 */
[----:B------:R-:W0:Y:S01]  /*4970*/  LDC.64 R10, c[0x0][0x7c8] ;  /* 0x0001f200ff0a7b82 */ /* 0x000e220000000a00 */
[----:B-----5:R-:W-:Y:S01]  /*4980*/  FSETP.NEU.AND P0, PT, R154, RZ, PT ;  /* 0x000000ff9a00720b */ /* 0x020fe20003f0d000 */
[----:B------:R-:W-:Y:S01]  /*4990*/  BSSY B0, `(.L_x_37) ;  /* 0x00007b4000007945 */ /* 0x000fe20003800000 */
[----:B------:R-:W-:-:S04]  /*49a0*/  ISETP.GT.AND P2, PT, R3, RZ, PT ;  /* 0x000000ff0300720c */ /* 0x000fc80003f44270 */
[----:B------:R-:W-:Y:S01]  /*49b0*/  ISETP.GT.AND P1, PT, R0, RZ, P2 ;  /* 0x000000ff0000720c */ /* 0x000fe20001724270 */
[-C--:B0-----:R-:W-:Y:S02]  /*49c0*/  IMAD R12, R7, R10.reuse, RZ ;  /* 0x0000000a070c7224 */ /* 0x081fe400078e02ff */
[----:B------:R-:W-:-:S04]  /*49d0*/  IMAD.WIDE.U32 R158, R169, R10, R4 ;  /* 0x0000000aa99e7225 */ /* 0x000fc800078e0004 */
[----:B------:R-:W-:-:S04]  /*49e0*/  IMAD R5, R169, R11, R12 ;  /* 0x0000000ba9057224 */ /* 0x000fc800078e020c */
[----:B------:R-:W-:Y:S01]  /*49f0*/  IMAD.IADD R171, R159, 0x1, R5 ;  /* 0x000000019fab7824 */ /* 0x000fe200078e0205 */
[----:B------:R-:W-:Y:S06]  /*4a00*/  @!P0 BRA `(.L_x_38) ;  /* 0x0000005400988947 */ /* 0x000fec0003800000 */
[----:B------:R-:W0:Y:S01]  /*4a10*/  LDC.64 R14, c[0x0][0x7b8] ;  /* 0x0001ee00ff0e7b82 */ /* 0x000e220000000a00 */
[----:B------:R-:W-:-:S07]  /*4a20*/  ULDC.64 UR4, c[0x0][0x7c0] ;  /* 0x0001f00000047ab9 */ /* 0x000fce0000000a00 */
[----:B------:R-:W1:Y:S08]  /*4a30*/  LDC.64 R166, c[0x0][0x7b0] ;  /* 0x0001ec00ffa67b82 */ /* 0x000e700000000a00 */
[----:B------:R-:W2:Y:S01]  /*4a40*/  LDC.64 R12, c[0x0][0x7a8] ;  /* 0x0001ea00ff0c7b82 */ /* 0x000ea20000000a00 */
[-C--:B0-----:R-:W-:Y:S02]  /*4a50*/  IMAD R4, R21, R14.reuse, RZ ;  /* 0x0000000e15047224 */ /* 0x081fe400078e02ff */
[----:B------:R-:W-:-:S04]  /*4a60*/  IMAD.WIDE.U32 R160, R23, R14, R8 ;  /* 0x0000000e17a07225 */ /* 0x000fc800078e0008 */
[----:B------:R-:W-:Y:S02]  /*4a70*/  IMAD R163, R23, R15, R4 ;  /* 0x0000000f17a37224 */ /* 0x000fe400078e0204 */
[-C--:B-1----:R-:W-:Y:S02]  /*4a80*/  IMAD R6, R7, R166.reuse, RZ ;  /* 0x000000a607067224 */ /* 0x082fe400078e02ff */
[----:B------:R-:W-:Y:S02]  /*4a90*/  IMAD.IADD R21, R161, 0x1, R163 ;  /* 0x00000001a1157824 */ /* 0x000fe400078e02a3 */
[----:B------:R-:W-:Y:S02]  /*4aa0*/  IMAD.MOV.U32 R20, RZ, RZ, R160 ;  /* 0x000000ffff147224 */ /* 0x000fe400078e00a0 */
[C---:B------:R-:W-:Y:S02]  /*4ab0*/  IMAD R165, R169.reuse, R167, R6 ;  /* 0x000000a7a9a57224 */ /* 0x040fe400078e0206 */
[----:B------:R-:W-:-:S04]  /*4ac0*/  IMAD.WIDE.U32 R4, R169, R166, R20 ;  /* 0x000000a6a9047225 */ /* 0x000fc800078e0014 */
[----:B------:R-:W-:Y:S01]  /*4ad0*/  IMAD.IADD R5, R5, 0x1, R165 ;  /* 0x0000000105057824 */ /* 0x000fe200078e02a5 */
[----:B--2---:R-:W-:-:S04]  /*4ae0*/  LEA R6, P0, R4, R12, 0x1 ;  /* 0x0000000c04067211 */ /* 0x004fc800078008ff */
[----:B------:R-:W-:-:S05]  /*4af0*/  LEA.HI.X R7, R4, R13, R5, 0x1, P0 ;  /* 0x0000000d04077211 */ /* 0x000fca00000f0c05 */
[----:B------:R0:W2:Y:S01]  /*4b00*/  @P1 LDG.E.LTC128B.U16 R15, desc[UR36][R6.64] ;  /* 0x00000024060f1981 */ /* 0x0000a2000c1e1520 */
[----:B------:R-:W-:Y:S01]  /*4b10*/  LEA R4, P0, R158, UR4, 0x1 ;  /* 0x000000049e047c11 */ /* 0x000fe2000f8008ff */
[----:B------:R-:W-:Y:S01]  /*4b20*/  IMAD.WIDE.U32 R156, R169, R166, R8 ;  /* 0x000000a6a99c7225 */ /* 0x000fe200078e0008 */
[----:B------:R-:W-:Y:S03]  /*4b30*/  BSSY B1, `(.L_x_39) ;  /* 0x0000012000017945 */ /* 0x000fe60003800000 */
[----:B------:R-:W-:Y:S02]  /*4b40*/  IMAD.IADD R157, R165, 0x1, R157 ;  /* 0x00000001a59d7824 */ /* 0x000fe400078e029d */
[----:B------:R-:W-:-:S04]  /*4b50*/  IMAD.WIDE.U32 R156, R23, R14, R156 ;  /* 0x0000000e179c7225 */ /* 0x000fc800078e009c */
[----:B0-----:R-:W-:Y:S01]  /*4b60*/  IMAD.IADD R7, R163, 0x1, R157 ;  /* 0x00000001a3077824 */ /* 0x001fe200078e029d */
[----:B------:R-:W-:Y:S02]  /*4b70*/  LEA R6, P4, R156, R12, 0x1 ;  /* 0x0000000c9c067211 */ /* 0x000fe400078808ff */
[----:B------:R-:W-:Y:S02]  /*4b80*/  SHF.L.U64.HI R157, R166, 0x3, R167 ;  /* 0x00000003a69d7819 */ /* 0x000fe400000102a7 */
[----:B------:R-:W-:Y:S01]  /*4b90*/  LEA.HI.X R7, R156, R13, R7, 0x1, P4 ;  /* 0x0000000d9c077211 */ /* 0x000fe200020f0c07 */
[----:B------:R-:W-:Y:S02]  /*4ba0*/  IMAD.SHL.U32 R156, R166, 0x8, RZ ;  /* 0x00000008a69c7824 */ /* 0x000fe400078e00ff */
[----:B--2---:R-:W-:-:S04]  /*4bb0*/  IMAD.U32 R5, R15, 0x10000, RZ ;  /* 0x000100000f057824 */ /* 0x004fc800078e00ff */
[----:B------:R-:W-:-:S04]  /*4bc0*/  FMUL R5, R5, R154 ;  /* 0x0000009a05057220 */ /* 0x000fc80000400000 */
[----:B------:R-:W-:Y:S01]  /*4bd0*/  FFMA R24, R24, R155, R5 ;  /* 0x0000009b18187223 */ /* 0x000fe20000000005 */
[----:B------:R-:W-:Y:S02]  /*4be0*/  LEA.HI.X R5, R158, UR5, R171, 0x1, P0 ;  /* 0x000000059e057c11 */ /* 0x000fe400080f0cab */
[----:B------:R-:W-:Y:S02]  /*4bf0*/  ISETP.GT.AND P0, PT, R3, 0x1, PT ;  /* 0x000000010300780c */ /* 0x000fe40003f04270 */
[----:B------:R-:W-:Y:S02]  /*4c00*/  F2FP.BF16.F32.PACK_AB R24, RZ, R24 ;  /* 0x00000018ff18723e */ /* 0x000fe400000010ff */
[----:B------:R-:W-:-:S03]  /*4c10*/  ISETP.GT.AND P3, PT, R0, RZ, P0 ;  /* 0x000000ff0000720c */ /* 0x000fc60000764270 */
[----:B------:R0:W-:Y:S10]  /*4c20*/  @P1 STG.E.U16 desc[UR36][R4.64], R24 ;  /* 0x0000001804001986 */ /* 0x0001f4000c101524 */
[----:B------:R-:W-:Y:S05]  /*4c30*/  @!P3 BRA `(.L_x_40) ;  /* 0x000000000004b947 */ /* 0x000fea0003800000 */
[----:B------:R1:W5:Y:S02]  /*4c40*/  LDG.E.LTC128B.U16 R15, desc[UR36][R6.64+0x2] ;  /* 0x00000224060f7981 */ /* 0x000364000c1e1520 */
.L_x_40:
[----:B------:R-:W-:Y:S05]  /*4c50*/  BSYNC B1 ;  /* 0x0000000000017941 */ /* 0x000fea0003800000 */
.L_x_39:
[----:B-----5:R-:W-:Y:S01]  /*4c60*/  IMAD.U32 R159, R15, 0x10000, RZ ;  /* 0x000100000f9f7824 */ /* 0x020fe200078e00ff */
[----:B------:R-:W-:Y:S01]  /*4c70*/  ISETP.GT.AND P2, PT, R0, 0x8, P2 ;  /* 0x000000080000780c */ /* 0x000fe20001744270 */
[----:B------:R-:W-:Y:S01]  /*4c80*/  IMAD.WIDE.U32 R156, R169, R166, R156 ;  /* 0x000000a6a99c7225 */ /* 0x000fe200078e009c */
[----:B------:R-:W-:-:S03]  /*4c90*/  PRMT R22, R15, 0x7610, R22 ;  /* 0x000076100f167816 */ /* 0x000fc60000000016 */
[----:B------:R-:W-:Y:S01]  /*4ca0*/  FMUL R20, R159, R154 ;  /* 0x0000009a9f147220 */ /* 0x000fe20000400000 */
[----:B------:R-:W-:Y:S01]  /*4cb0*/  IMAD.IADD R165, R165, 0x1, R157 ;  /* 0x00000001a5a57824 */ /* 0x000fe200078e029d */
[----:B------:R-:W-:Y:S02]  /*4cc0*/  IADD3 R160, P1, R160, R156, RZ ;  /* 0x0000009ca0a07210 */ /* 0x000fe40007f3e0ff */
[----:B------:R-:W-:-:S03]  /*4cd0*/  FFMA R25, R25, R155, R20 ;  /* 0x0000009b19197223 */ /* 0x000fc60000000014 */
[----:B------:R-:W-:Y:S02]  /*4ce0*/  IMAD.X R21, R165, 0x1, R21, P1 ;  /* 0x00000001a5157824 */ /* 0x000fe400008e0615 */
[----:B------:R-:W-:Y:S02]  /*4cf0*/  F2FP.BF16.F32.PACK_AB R25, RZ, R25 ;  /* 0x00000019ff19723e */ /* 0x000fe400000010ff */
[C---:B------:R-:W-:Y:S02]  /*4d00*/  LEA R20, P1, R160.reuse, R12, 0x1 ;  /* 0x0000000ca0147211 */ /* 0x040fe400078208ff */
[----:B0-----:R-:W-:Y:S02]  /*4d10*/  PRMT R24, R25, 0x7610, R24 ;  /* 0x0000761019187816 */ /* 0x001fe40000000018 */
[----:B------:R-:W-:-:S03]  /*4d20*/  LEA.HI.X R21, R160, R13, R21, 0x1, P1 ;  /* 0x0000000da0157211 */ /* 0x000fc600008f0c15 */
[----:B------:R0:W-:Y:S04]  /*4d30*/  @P3 STG.E.U16 desc[UR36][R4.64+0x2], R24 ;  /* 0x0000021804003986 */ /* 0x0001e8000c101524 */
[----:B------:R-:W2:Y:S01]  /*4d40*/  @P2 LDG.E.LTC128B.U16 R22, desc[UR36][R20.64] ;  /* 0x0000002414162981 */ /* 0x000ea2000c1e1520 */
[----:B------:R-:W-:Y:S01]  /*4d50*/  IADD3 R8, P1, R8, R156, RZ ;  /* 0x0000009c08087210 */ /* 0x000fe20007f3e0ff */
[----:B------:R-:W-:Y:S01]  /*4d60*/  BSSY B1, `(.L_x_41) ;  /* 0x0000011000017945 */ /* 0x000fe20003800000 */
[----:B------:R-:W-:Y:S02]  /*4d70*/  SHF.L.U64.HI R11, R10, 0x4, R11 ;  /* 0x000000040a0b7819 */ /* 0x000fe4000001020b */
[----:B------:R-:W-:Y:S01]  /*4d80*/  ISETP.GT.AND P0, PT, R0, 0x8, P0 ;  /* 0x000000080000780c */ /* 0x000fe20000704270 */
[----:B------:R-:W-:Y:S01]  /*4d90*/  IMAD.X R9, R9, 0x1, R165, P1 ;  /* 0x0000000109097824 */ /* 0x000fe200008e06a5 */
[----:B------:R-:W-:-:S05]  /*4da0*/  LEA R10, P1, R10, R4, 0x4 ;  /* 0x000000040a0a7211 */ /* 0x000fca00078220ff */
[----:B------:R-:W-:Y:S02]  /*4db0*/  IMAD.X R11, R11, 0x1, R5, P1 ;  /* 0x000000010b0b7824 */ /* 0x000fe400008e0605 */
[----:B--2---:R-:W-:-:S04]  /*4dc0*/  IMAD.U32 R15, R22, 0x10000, RZ ;  /* 0x00010000160f7824 */ /* 0x004fc800078e00ff */
[----:B------:R-:W-:Y:S01]  /*4dd0*/  FMUL R25, R15, R154 ;  /* 0x0000009a0f197220 */ /* 0x000fe20000400000 */
[----:B------:R-:W-:-:S04]  /*4de0*/  IMAD.WIDE.U32 R14, R23, R14, R8 ;  /* 0x0000000e170e7225 */ /* 0x000fc800078e0008 */
[----:B------:R-:W-:Y:S01]  /*4df0*/  FFMA R25, R26, R155, R25 ;  /* 0x0000009b1a197223 */ /* 0x000fe20000000019 */
[----:B------:R-:W-:Y:S01]  /*4e00*/  IMAD.IADD R9, R163, 0x1, R15 ;  /* 0x00000001a3097824 */ /* 0x000fe200078e020f */
[----:B------:R-:W-:-:S03]  /*4e10*/  LEA R8, P3, R14, R12, 0x1 ;  /* 0x0000000c0e087211 */ /* 0x000fc600078608ff */
[----:B------:R-:W-:Y:S02]  /*4e20*/  F2FP.BF16.F32.PACK_AB R25, RZ, R25 ;  /* 0x00000019ff19723e */ /* 0x000fe400000010ff */
[----:B------:R-:W-:-:S03]  /*4e30*/  LEA.HI.X R9, R14, R13, R9, 0x1, P3 ;  /* 0x0000000d0e097211 */ /* 0x000fc600018f0c09 */
[----:B------:R0:W-:Y:S01]  /*4e40*/  @P2 STG.E.U16 desc[UR36][R10.64], R25 ;  /* 0x000000190a002986 */ /* 0x0001e2000c101524 */
[----:B------:R-:W-:Y:S05]  /*4e50*/  @!P0 BRA `(.L_x_42) ;  /* 0x0000000000048947 */ /* 0x000fea0003800000 */
[----:B------:R2:W5:Y:S02]  /*4e60*/  LDG.E.LTC128B.U16 R22, desc[UR36][R8.64+0x2] ;  /* 0x0000022408167981 */ /* 0x000564000c1e1520 */
.L_x_42:
[----:B------:R-:W-:Y:S05]  /*4e70*/  BSYNC B1 ;  /* 0x0000000000017941 */ /* 0x000fea0003800000 */
.L_x_41:
[----:B-----5:R-:W-:Y:S01]  /*4e80*/  IMAD.U32 R13, R22, 0x10000, RZ ;  /* 0x00010000160d7824 */ /* 0x020fe200078e00ff */
[----:B------:R-:W-:Y:S01]  /*4e90*/  ISETP.GT.AND P1, PT, R3, 0x8, PT ;  /* 0x000000080300780c */ /* 0x000fe20003f24270 */
[----:B------:R-:W-:Y:S02]  /*4ea0*/  BSSY B1, `(.L_x_43) ;  /* 0x0000008000017945 */ /* 0x000fe40003800000 */
[----:B------:R-:W-:Y:S01]  /*4eb0*/  FMUL R12, R13, R154 ;  /* 0x0000009a0d0c7220 */ /* 0x000fe20000400000 */
[----:B------:R-:W-:-:S03]  /*4ec0*/  ISETP.GT.AND P2, PT, R0, RZ, P1 ;  /* 0x000000ff0000720c */ /* 0x000fc60000f44270 */
[----:B------:R-:W-:-:S05]  /*4ed0*/  FFMA R12, R27, R155, R12 ;  /* 0x0000009b1b0c7223 */ /* 0x000fca000000000c */
[----:B------:R-:W-:-:S05]  /*4ee0*/  F2FP.BF16.F32.PACK_AB R12, RZ, R12 ;  /* 0x0000000cff0c723e */ /* 0x000fca00000010ff */
[----:B------:R3:W-:Y:S01]  /*4ef0*/  @P0 STG.E.U16 desc[UR36][R10.64+0x2], R12 ;  /* 0x0000020c0a000986 */ /* 0x0007e2000c101524 */
[----:B------:R-:W-:Y:S05]  /*4f00*/  @!P2 BRA `(.L_x_44) ;  /* 0x000000000004a947 */ /* 0x000fea0003800000 */
[----:B------:R4:W5:Y:S02]  /*4f10*/  LDG.E.LTC128B.U16 R22, desc[UR36][R6.64+0x10] ;  /* 0x0000102406167981 */ /* 0x000964000c1e1520 */
.L_x_44:
[----:B------:R-:W-:Y:S05]  /*4f20*/  BSYNC B1 ;  /* 0x0000000000017941 */ /* 0x000fea0003800000 */
.L_x_43:
        /* <DEDUP_REMOVED lines=10> */
.L_x_46:
[----:B------:R-:W-:Y:S05]  /*4fd0*/  BSYNC B1 ;  /* 0x0000000000017941 */ /* 0x000fea0003800000 */
.L_x_45:
[----:B0----5:R-:W-:Y:S01]  /*4fe0*/  IMAD.U32 R13, R22, 0x10000, RZ ;  /* 0x00010000160d7824 */ /* 0x021fe200078e00ff */
[----:B------:R-:W-:Y:S01]  /*4ff0*/  ISETP.GT.AND P1, PT, R0, 0x8, P1 ;  /* 0x000000080000780c */ /* 0x000fe20000f24270 */
[----:B------:R-:W-:Y:S02]  /*5000*/  BSSY B1, `(.L_x_47) ;  /* 0x0000007000017945 */ /* 0x000fe40003800000 */
[----:B---3--:R-:W-:-:S04]  /*5010*/  FMUL R12, R13, R154 ;  /* 0x0000009a0d0c7220 */ /* 0x008fc80000400000 */
[----:B------:R-:W-:-:S05]  /*5020*/  FFMA R12, R29, R155, R12 ;  /* 0x0000009b1d0c7223 */ /* 0x000fca000000000c */
[----:B------:R-:W-:-:S05]  /*5030*/  F2FP.BF16.F32.PACK_AB R12, RZ, R12 ;  /* 0x0000000cff0c723e */ /* 0x000fca00000010ff */
[----:B------:R0:W-:Y:S01]  /*5040*/  @P3 STG.E.U16 desc[UR36][R4.64+0x12], R12 ;  /* 0x0000120c04003986 */ /* 0x0001e2000c101524 */
[----:B------:R-:W-:Y:S05]  /*5050*/  @!P1 BRA `(.L_x_48) ;  /* 0x0000000000049947 */ /* 0x000fea0003800000 */
[----:B------:R3:W5:Y:S02]  /*5060*/  LDG.E.LTC128B.U16 R22, desc[UR36][R8.64+0x10] ;  /* 0x0000102408167981 */ /* 0x000764000c1e1520 */
.L_x_48:
[----:B------:R-:W-:Y:S05]  /*5070*/  BSYNC B1 ;  /* 0x0000000000017941 */ /* 0x000fea0003800000 */
.L_x_47:
[----:B-----5:R-:W-:Y:S01]  /*5080*/  IMAD.U32 R13, R22, 0x10000, RZ ;  /* 0x00010000160d7824 */ /* 0x020fe200078e00ff */
[----:B------:R-:W-:Y:S01]  /*5090*/  ISETP.GT.AND P0, PT, R0, 0x8, P0 ;  /* 0x000000080000780c */ /* 0x000fe20000704270 */
[----:B------:R-:W-:Y:S02]  /*50a0*/  BSSY B1, `(.L_x_49) ;  /* 0x0000007000017945 */ /* 0x000fe40003800000 */
[----:B------:R-:W-:-:S04]  /*50b0*/  FMUL R13, R13, R154 ;  /* 0x0000009a0d0d7220 */ /* 0x000fc80000400000 */
[----:B------:R-:W-:-:S05]  /*50c0*/  FFMA R13, R30, R155, R13 ;  /* 0x0000009b1e0d7223 */ /* 0x000fca000000000d */
[----:B------:R-:W-:-:S05]  /*50d0*/  F2FP.BF16.F32.PACK_AB R13, RZ, R13 ;  /* 0x0000000dff0d723e */ /* 0x000fca00000010ff */
[----:B------:R0:W-:Y:S01]  /*50e0*/  @P1 STG.E.U16 desc[UR36][R10.64+0x10], R13 ;  /* 0x0000100d0a001986 */ /* 0x0001e2000c101524 */
[----:B------:R-:W-:Y:S05]  /*50f0*/  @!P0 BRA `(.L_x_50) ;  /* 0x0000000000048947 */ /* 0x000fea0003800000 */
[----:B------:R0:W5:Y:S02]  /*5100*/  LDG.E.LTC128B.U16 R22, desc[UR36][R8.64+0x12] ;  /* 0x0000122408167981 */ /* 0x000164000c1e1520 */
.L_x_50:
[----:B------:R-:W-:Y:S05]  /*5110*/  BSYNC B1 ;  /* 0x0000000000017941 */ /* 0x000fea0003800000 */
.L_x_49:
[----:B0----5:R-:W-:Y:S01]  /*5120*/  IMAD.U32 R13, R22, 0x10000, RZ ;  /* 0x00010000160d7824 */ /* 0x021fe200078e00ff */
        /* <DEDUP_REMOVED lines=9> */
.L_x_52:
[----:B------:R-:W-:Y:S05]  /*51c0*/  BSYNC B1 ;  /* 0x0000000000017941 */ /* 0x000fea0003800000 */
.L_x_51:
        /* <DEDUP_REMOVED lines=10> */
.L_x_54:
[----:B------:R-:W-:Y:S05]  /*5270*/  BSYNC B1 ;  /* 0x0000000000017941 */ /* 0x000fea0003800000 */
.L_x_53:
[----:B0----5:R-:W-:Y:S01]  /*5280*/  IMAD.U32 R13, R22, 0x10000, RZ ;  /* 0x00010000160d7824 */ /* 0x021fe200078e00ff */
        /* <DEDUP_REMOVED lines=8> */
.L_x_56:
[----:B------:R-:W-:Y:S05]  /*5310*/  BSYNC B1 ;  /* 0x0000000000017941 */ /* 0x000fea0003800000 */
.L_x_55:
        /* <DEDUP_REMOVED lines=9> */
.L_x_58:
[----:B------:R-:W-:Y:S05]  /*53b0*/  BSYNC B1 ;  /* 0x0000000000017941 */ /* 0x000fea0003800000 */
.L_x_57:
        /* <DEDUP_REMOVED lines=10> */
.L_x_60:
[----:B------:R-:W-:Y:S05]  /*5460*/  BSYNC B1 ;  /* 0x0000000000017941 */ /* 0x000fea0003800000 */
.L_x_59:
        /* <DEDUP_REMOVED lines=10> */
.L_x_62:
[----:B------:R-:W-:Y:S05]  /*5510*/  BSYNC B1 ;  /* 0x0000000000017941 */ /* 0x000fea0003800000 */
.L_x_61:
        /* <DEDUP_REMOVED lines=9> */
.L_x_64:
[----:B------:R-:W-:Y:S05]  /*55b0*/  BSYNC B1 ;  /* 0x0000000000017941 */ /* 0x000fea0003800000 */
.L_x_63:
        /* <DEDUP_REMOVED lines=9> */
.L_x_66:
[----:B------:R-:W-:Y:S05]  /*5650*/  BSYNC B1 ;  /* 0x0000000000017941 */ /* 0x000fea0003800000 */
.L_x_65:
        /* <DEDUP_REMOVED lines=10> */
.L_x_68:
[----:B------:R-:W-:Y:S05]  /*5700*/  BSYNC B1 ;  /* 0x0000000000017941 */ /* 0x000fea0003800000 */
.L_x_67:
        /* <DEDUP_REMOVED lines=10> */
.L_x_70:
[----:B------:R-:W-:Y:S05]  /*57b0*/  BSYNC B1 ;  /* 0x0000000000017941 */ /* 0x000fea0003800000 */
.L_x_69:
        /* <DEDUP_REMOVED lines=9> */
.L_x_72:
[----:B------:R-:W-:Y:S05]  /*5850*/  BSYNC B1 ;  /* 0x0000000000017941 */ /* 0x000fea0003800000 */
.L_x_71:
        /* <DEDUP_REMOVED lines=9> */
.L_x_74:
[----:B------:R-:W-:Y:S05]  /*58f0*/  BSYNC B1 ;  /* 0x0000000000017941 */ /* 0x000fea0003800000 */
.L_x_73:
        /* <DEDUP_REMOVED lines=10> */
.L_x_76:
[----:B------:R-:W-:Y:S05]  /*59a0*/  BSYNC B1 ;  /* 0x0000000000017941 */ /* 0x000fea0003800000 */
.L_x_75:
        /* <DEDUP_REMOVED lines=10> */
.L_x_78:
[----:B------:R-:W-:Y:S05]  /*5a50*/  BSYNC B1 ;  /* 0x0000000000017941 */ /* 0x000fea0003800000 */
.L_x_77:
        /* <DEDUP_REMOVED lines=9> */
.L_x_80:
[----:B------:R-:W-:Y:S05]  /*5af0*/  BSYNC B1 ;  /* 0x0000000000017941 */ /* 0x000fea0003800000 */
.L_x_79:
        /* <DEDUP_REMOVED lines=9> */
.L_x_82:
[----:B------:R-:W-:Y:S05]  /*5b90*/  BSYNC B1 ;  /* 0x0000000000017941 */ /* 0x000fea0003800000 */
.L_x_81:
        /* <DEDUP_REMOVED lines=10> */
.L_x_84:
[----:B------:R-:W-:Y:S05]  /*5c40*/  BSYNC B1 ;  /* 0x0000000000017941 */ /* 0x000fea0003800000 */
.L_x_83:
        /* <DEDUP_REMOVED lines=10> */
.L_x_86:
[----:B------:R-:W-:Y:S05]  /*5cf0*/  BSYNC B1 ;  /* 0x0000000000017941 */ /* 0x000fea0003800000 */
.L_x_85:
        /* <DEDUP_REMOVED lines=9> */
.L_x_88:
[----:B------:R-:W-:Y:S05]  /*5d90*/  BSYNC B1 ;  /* 0x0000000000017941 */ /* 0x000fea0003800000 */
.L_x_87:
        /* <DEDUP_REMOVED lines=9> */
.L_x_90:
[----:B------:R-:W-:Y:S05]  /*5e30*/  BSYNC B1 ;  /* 0x0000000000017941 */ /* 0x000fea0003800000 */
.L_x_89:
        /* <DEDUP_REMOVED lines=10> */
.L_x_92:
[----:B------:R-:W-:Y:S05]  /*5ee0*/  BSYNC B1 ;  /* 0x0000000000017941 */ /* 0x000fea0003800000 */
.L_x_91:
        /* <DEDUP_REMOVED lines=10> */
.L_x_94:
[----:B------:R-:W-:Y:S05]  /*5f90*/  BSYNC B1 ;  /* 0x0000000000017941 */ /* 0x000fea0003800000 */
.L_x_93:
        /* <DEDUP_REMOVED lines=9> */
.L_x_96:
[----:B------:R-:W-:Y:S05]  /*6030*/  BSYNC B1 ;  /* 0x0000000000017941 */ /* 0x000fea0003800000 */
.L_x_95:
        /* <DEDUP_REMOVED lines=9> */
.L_x_98:
[----:B------:R-:W-:Y:S05]  /*60d0*/  BSYNC B1 ;  /* 0x0000000000017941 */ /* 0x000fea0003800000 */
.L_x_97:
        /* <DEDUP_REMOVED lines=10> */
.L_x_100:
[----:B------:R-:W-:Y:S05]  /*6180*/  BSYNC B1 ;  /* 0x0000000000017941 */ /* 0x000fea0003800000 */
.L_x_99:
        /* <DEDUP_REMOVED lines=10> */
.L_x_102:
[----:B------:R-:W-:Y:S05]  /*6230*/  BSYNC B1 ;  /* 0x0000000000017941 */ /* 0x000fea0003800000 */
.L_x_101:
        /* <DEDUP_REMOVED lines=9> */
.L_x_104:
[----:B------:R-:W-:Y:S05]  /*62d0*/  BSYNC B1 ;  /* 0x0000000000017941 */ /* 0x000fea0003800000 */
.L_x_103:
        /* <DEDUP_REMOVED lines=9> */
.L_x_106:
[----:B------:R-:W-:Y:S05]  /*6370*/  BSYNC B1 ;  /* 0x0000000000017941 */ /* 0x000fea0003800000 */
.L_x_105:
        /* <DEDUP_REMOVED lines=10> */
.L_x_108:
[----:B------:R-:W-:Y:S05]  /*6420*/  BSYNC B1 ;  /* 0x0000000000017941 */ /* 0x000fea0003800000 */
.L_x_107:
        /* <DEDUP_REMOVED lines=10> */
.L_x_110:
[----:B------:R-:W-:Y:S05]  /*64d0*/  BSYNC B1 ;  /* 0x0000000000017941 */ /* 0x000fea0003800000 */
.L_x_109:
        /* <DEDUP_REMOVED lines=9> */
.L_x_112:
[----:B------:R-:W-:Y:S05]  /*6570*/  BSYNC B1 ;  /* 0x0000000000017941 */ /* 0x000fea0003800000 */
.L_x_111:
        /* <DEDUP_REMOVED lines=9> */
.L_x_114:
[----:B------:R-:W-:Y:S05]  /*6610*/  BSYNC B1 ;  /* 0x0000000000017941 */ /* 0x000fea0003800000 */
.L_x_113:
        /* <DEDUP_REMOVED lines=10> */
.L_x_116:
[----:B------:R-:W-:Y:S05]  /*66c0*/  BSYNC B1 ;  /* 0x0000000000017941 */ /* 0x000fea0003800000 */
.L_x_115:
        /* <DEDUP_REMOVED lines=10> */
.L_x_118:
[----:B------:R-:W-:Y:S05]  /*6770*/  BSYNC B1 ;  /* 0x0000000000017941 */ /* 0x000fea0003800000 */
.L_x_117:
        /* <DEDUP_REMOVED lines=9> */
.L_x_120:
[----:B------:R-:W-:Y:S05]  /*6810*/  BSYNC B1 ;  /* 0x0000000000017941 */ /* 0x000fea0003800000 */
.L_x_119:
        /* <DEDUP_REMOVED lines=9> */
.L_x_122:
[----:B------:R-:W-:Y:S05]  /*68b0*/  BSYNC B1 ;  /* 0x0000000000017941 */ /* 0x000fea0003800000 */
.L_x_121:
        /* <DEDUP_REMOVED lines=10> */
.L_x_124:
[----:B------:R-:W-:Y:S05]  /*6960*/  BSYNC B1 ;  /* 0x0000000000017941 */ /* 0x000fea0003800000 */
.L_x_123:
        /* <DEDUP_REMOVED lines=10> */
.L_x_126:
[----:B------:R-:W-:Y:S05]  /*6a10*/  BSYNC B1 ;  /* 0x0000000000017941 */ /* 0x000fea0003800000 */
.L_x_125:
        /* <DEDUP_REMOVED lines=9> */
.L_x_128:
[----:B------:R-:W-:Y:S05]  /*6ab0*/  BSYNC B1 ;  /* 0x0000000000017941 */ /* 0x000fea0003800000 */
.L_x_127:
        /* <DEDUP_REMOVED lines=9> */
.L_x_130:
[----:B------:R-:W-:Y:S05]  /*6b50*/  BSYNC B1 ;  /* 0x0000000000017941 */ /* 0x000fea0003800000 */
.L_x_129:
        /* <DEDUP_REMOVED lines=10> */
.L_x_132:
[----:B------:R-:W-:Y:S05]  /*6c00*/  BSYNC B1 ;  /* 0x0000000000017941 */ /* 0x000fea0003800000 */
.L_x_131:
        /* <DEDUP_REMOVED lines=10> */
.L_x_134:
[----:B------:R-:W-:Y:S05]  /*6cb0*/  BSYNC B1 ;  /* 0x0000000000017941 */ /* 0x000fea0003800000 */
.L_x_133:
        /* <DEDUP_REMOVED lines=9> */
.L_x_136:
[----:B------:R-:W-:Y:S05]  /*6d50*/  BSYNC B1 ;  /* 0x0000000000017941 */ /* 0x000fea0003800000 */
.L_x_135:
        /* <DEDUP_REMOVED lines=9> */
.L_x_138:
[----:B------:R-:W-:Y:S05]  /*6df0*/  BSYNC B1 ;  /* 0x0000000000017941 */ /* 0x000fea0003800000 */
.L_x_137:
        /* <DEDUP_REMOVED lines=10> */
.L_x_140:
[----:B------:R-:W-:Y:S05]  /*6ea0*/  BSYNC B1 ;  /* 0x0000000000017941 */ /* 0x000fea0003800000 */
.L_x_139:
        /* <DEDUP_REMOVED lines=10> */
.L_x_142:
[----:B------:R-:W-:Y:S05]  /*6f50*/  BSYNC B1 ;  /* 0x0000000000017941 */ /* 0x000fea0003800000 */
.L_x_141:
        /* <DEDUP_REMOVED lines=9> */
.L_x_144:
[----:B------:R-:W-:Y:S05]  /*6ff0*/  BSYNC B1 ;  /* 0x0000000000017941 */ /* 0x000fea0003800000 */
.L_x_143:
        /* <DEDUP_REMOVED lines=9> */
.L_x_146:
[----:B------:R-:W-:Y:S05]  /*7090*/  BSYNC B1 ;  /* 0x0000000000017941 */ /* 0x000fea0003800000 */
.L_x_145:
        /* <DEDUP_REMOVED lines=10> */
.L_x_148:
[----:B------:R-:W-:Y:S05]  /*7140*/  BSYNC B1 ;  /* 0x0000000000017941 */ /* 0x000fea0003800000 */
.L_x_147:
        /* <DEDUP_REMOVED lines=10> */
.L_x_150:
[----:B------:R-:W-:Y:S05]  /*71f0*/  BSYNC B1 ;  /* 0x0000000000017941 */ /* 0x000fea0003800000 */
.L_x_149:
        /* <DEDUP_REMOVED lines=9> */
.L_x_152:
[----:B------:R-:W-:Y:S05]  /*7290*/  BSYNC B1 ;  /* 0x0000000000017941 */ /* 0x000fea0003800000 */
.L_x_151:
        /* <DEDUP_REMOVED lines=9> */
.L_x_154:
[----:B------:R-:W-:Y:S05]  /*7330*/  BSYNC B1 ;  /* 0x0000000000017941 */ /* 0x000fea0003800000 */
.L_x_153:
        /* <DEDUP_REMOVED lines=10> */
.L_x_156:
[----:B------:R-:W-:Y:S05]  /*73e0*/  BSYNC B1 ;  /* 0x0000000000017941 */ /* 0x000fea0003800000 */
.L_x_155:
        /* <DEDUP_REMOVED lines=10> */
.L_x_158:
[----:B------:R-:W-:Y:S05]  /*7490*/  BSYNC B1 ;  /* 0x0000000000017941 */ /* 0x000fea0003800000 */
.L_x_157:
        /* <DEDUP_REMOVED lines=9> */
.L_x_160:
[----:B------:R-:W-:Y:S05]  /*7530*/  BSYNC B1 ;  /* 0x0000000000017941 */ /* 0x000fea0003800000 */
.L_x_159:
        /* <DEDUP_REMOVED lines=9> */
.L_x_162:
[----:B------:R-:W-:Y:S05]  /*75d0*/  BSYNC B1 ;  /* 0x0000000000017941 */ /* 0x000fea0003800000 */
.L_x_161:
        /* <DEDUP_REMOVED lines=10> */
.L_x_164:
[----:B------:R-:W-:Y:S05]  /*7680*/  BSYNC B1 ;  /* 0x0000000000017941 */ /* 0x000fea0003800000 */
.L_x_163:
        /* <DEDUP_REMOVED lines=10> */
.L_x_166:
[----:B------:R-:W-:Y:S05]  /*7730*/  BSYNC B1 ;  /* 0x0000000000017941 */ /* 0x000fea0003800000 */
.L_x_165:
        /* <DEDUP_REMOVED lines=9> */
.L_x_168:
[----:B------:R-:W-:Y:S05]  /*77d0*/  BSYNC B1 ;  /* 0x0000000000017941 */ /* 0x000fea0003800000 */
.L_x_167:
        /* <DEDUP_REMOVED lines=9> */
.L_x_170:
[----:B------:R-:W-:Y:S05]  /*7870*/  BSYNC B1 ;  /* 0x0000000000017941 */ /* 0x000fea0003800000 */
.L_x_169:
        /* <DEDUP_REMOVED lines=10> */
.L_x_172:
[----:B------:R-:W-:Y:S05]  /*7920*/  BSYNC B1 ;  /* 0x0000000000017941 */ /* 0x000fea0003800000 */
.L_x_171:
        /* <DEDUP_REMOVED lines=10> */
.L_x_174:
[----:B------:R-:W-:Y:S05]  /*79d0*/  BSYNC B1 ;  /* 0x0000000000017941 */ /* 0x000fea0003800000 */
.L_x_173:
        /* <DEDUP_REMOVED lines=9> */
.L_x_176:
[----:B------:R-:W-:Y:S05]  /*7a70*/  BSYNC B1 ;  /* 0x0000000000017941 */ /* 0x000fea0003800000 */
.L_x_175:
        /* <DEDUP_REMOVED lines=9> */
.L_x_178:
[----:B------:R-:W-:Y:S05]  /*7b10*/  BSYNC B1 ;  /* 0x0000000000017941 */ /* 0x000fea0003800000 */
.L_x_177:
        /* <DEDUP_REMOVED lines=10> */
.L_x_180:
[----:B------:R-:W-:Y:S05]  /*7bc0*/  BSYNC B1 ;  /* 0x0000000000017941 */ /* 0x000fea0003800000 */
.L_x_179:
        /* <DEDUP_REMOVED lines=10> */
.L_x_182:
[----:B------:R-:W-:Y:S05]  /*7c70*/  BSYNC B1 ;  /* 0x0000000000017941 */ /* 0x000fea0003800000 */
.L_x_181:
        /* <DEDUP_REMOVED lines=9> */
.L_x_184:
[----:B------:R-:W-:Y:S05]  /*7d10*/  BSYNC B1 ;  /* 0x0000000000017941 */ /* 0x000fea0003800000 */
.L_x_183:
        /* <DEDUP_REMOVED lines=9> */
.L_x_186:
[----:B------:R-:W-:Y:S05]  /*7db0*/  BSYNC B1 ;  /* 0x0000000000017941 */ /* 0x000fea0003800000 */
.L_x_185:
        /* <DEDUP_REMOVED lines=10> */
.L_x_188:
[----:B------:R-:W-:Y:S05]  /*7e60*/  BSYNC B1 ;  /* 0x0000000000017941 */ /* 0x000fea0003800000 */
.L_x_187:
        /* <DEDUP_REMOVED lines=10> */
.L_x_190:
[----:B------:R-:W-:Y:S05]  /*7f10*/  BSYNC B1 ;  /* 0x0000000000017941 */ /* 0x000fea0003800000 */
.L_x_189:
        /* <DEDUP_REMOVED lines=9> */
.L_x_192:
[----:B------:R-:W-:Y:S05]  /*7fb0*/  BSYNC B1 ;  /* 0x0000000000017941 */ /* 0x000fea0003800000 */
.L_x_191:
        /* <DEDUP_REMOVED lines=9> */
.L_x_194:
[----:B------:R-:W-:Y:S05]  /*8050*/  BSYNC B1 ;  /* 0x0000000000017941 */ /* 0x000fea0003800000 */
.L_x_193:
        /* <DEDUP_REMOVED lines=10> */
.L_x_196:
[----:B------:R-:W-:Y:S05]  /*8100*/  BSYNC B1 ;  /* 0x0000000000017941 */ /* 0x000fea0003800000 */
.L_x_195:
        /* <DEDUP_REMOVED lines=10> */
.L_x_198:
[----:B------:R-:W-:Y:S05]  /*81b0*/  BSYNC B1 ;  /* 0x0000000000017941 */ /* 0x000fea0003800000 */
.L_x_197:
        /* <DEDUP_REMOVED lines=9> */
.L_x_200:
[----:B------:R-:W-:Y:S05]  /*8250*/  BSYNC B1 ;  /* 0x0000000000017941 */ /* 0x000fea0003800000 */
.L_x_199:
        /* <DEDUP_REMOVED lines=9> */
.L_x_202:
[----:B------:R-:W-:Y:S05]  /*82f0*/  BSYNC B1 ;  /* 0x0000000000017941 */ /* 0x000fea0003800000 */
.L_x_201:
        /* <DEDUP_REMOVED lines=10> */
.L_x_204:
[----:B------:R-:W-:Y:S05]  /*83a0*/  BSYNC B1 ;  /* 0x0000000000017941 */ /* 0x000fea0003800000 */
.L_x_203:
        /* <DEDUP_REMOVED lines=10> */
.L_x_206:
[----:B------:R-:W-:Y:S05]  /*8450*/  BSYNC B1 ;  /* 0x0000000000017941 */ /* 0x000fea0003800000 */
.L_x_205:
        /* <DEDUP_REMOVED lines=9> */
.L_x_208:
[----:B------:R-:W-:Y:S05]  /*84f0*/  BSYNC B1 ;  /* 0x0000000000017941 */ /* 0x000fea0003800000 */
.L_x_207:
        /* <DEDUP_REMOVED lines=9> */
.L_x_210:
[----:B------:R-:W-:Y:S05]  /*8590*/  BSYNC B1 ;  /* 0x0000000000017941 */ /* 0x000fea0003800000 */
.L_x_209:
        /* <DEDUP_REMOVED lines=10> */
.L_x_212:
[----:B------:R-:W-:Y:S05]  /*8640*/  BSYNC B1 ;  /* 0x0000000000017941 */ /* 0x000fea0003800000 */
.L_x_211:
        /* <DEDUP_REMOVED lines=10> */
.L_x_214:
[----:B------:R-:W-:Y:S05]  /*86f0*/  BSYNC B1 ;  /* 0x0000000000017941 */ /* 0x000fea0003800000 */
.L_x_213:
        /* <DEDUP_REMOVED lines=9> */
.L_x_216:
[----:B------:R-:W-:Y:S05]  /*8790*/  BSYNC B1 ;  /* 0x0000000000017941 */ /* 0x000fea0003800000 */
.L_x_215:
        /* <DEDUP_REMOVED lines=9> */
.L_x_218:
[----:B------:R-:W-:Y:S05]  /*8830*/  BSYNC B1 ;  /* 0x0000000000017941 */ /* 0x000fea0003800000 */
.L_x_217:
        /* <DEDUP_REMOVED lines=10> */
.L_x_220:
[----:B------:R-:W-:Y:S05]  /*88e0*/  BSYNC B1 ;  /* 0x0000000000017941 */ /* 0x000fea0003800000 */
.L_x_219:
        /* <DEDUP_REMOVED lines=10> */
.L_x_222:
[----:B------:R-:W-:Y:S05]  /*8990*/  BSYNC B1 ;  /* 0x0000000000017941 */ /* 0x000fea0003800000 */
.L_x_221:
        /* <DEDUP_REMOVED lines=9> */
.L_x_224:
[----:B------:R-:W-:Y:S05]  /*8a30*/  BSYNC B1 ;  /* 0x0000000000017941 */ /* 0x000fea0003800000 */
.L_x_223:
        /* <DEDUP_REMOVED lines=9> */
.L_x_226:
[----:B------:R-:W-:Y:S05]  /*8ad0*/  BSYNC B1 ;  /* 0x0000000000017941 */ /* 0x000fea0003800000 */
.L_x_225:
        /* <DEDUP_REMOVED lines=10> */
.L_x_228:
[----:B------:R-:W-:Y:S05]  /*8b80*/  BSYNC B1 ;  /* 0x0000000000017941 */ /* 0x000fea0003800000 */
.L_x_227:
        /* <DEDUP_REMOVED lines=10> */
.L_x_230:
[----:B------:R-:W-:Y:S05]  /*8c30*/  BSYNC B1 ;  /* 0x0000000000017941 */ /* 0x000fea0003800000 */
.L_x_229:
        /* <DEDUP_REMOVED lines=9> */
.L_x_232:
[----:B------:R-:W-:Y:S05]  /*8cd0*/  BSYNC B1 ;  /* 0x0000000000017941 */ /* 0x000fea0003800000 */
.L_x_231:
        /* <DEDUP_REMOVED lines=9> */
.L_x_234:
[----:B------:R-:W-:Y:S05]  /*8d70*/  BSYNC B1 ;  /* 0x0000000000017941 */ /* 0x000fea0003800000 */
.L_x_233:
        /* <DEDUP_REMOVED lines=10> */
.L_x_236:
[----:B------:R-:W-:Y:S05]  /*8e20*/  BSYNC B1 ;  /* 0x0000000000017941 */ /* 0x000fea0003800000 */
.L_x_235:
        /* <DEDUP_REMOVED lines=10> */
.L_x_238:
[----:B------:R-:W-:Y:S05]  /*8ed0*/  BSYNC B1 ;  /* 0x0000000000017941 */ /* 0x000fea0003800000 */
.L_x_237:
        /* <DEDUP_REMOVED lines=9> */
.L_x_240:
[----:B------:R-:W-:Y:S05]  /*8f70*/  BSYNC B1 ;  /* 0x0000000000017941 */ /* 0x000fea0003800000 */
.L_x_239:
        /* <DEDUP_REMOVED lines=9> */
.L_x_242:
[----:B------:R-:W-:Y:S05]  /*9010*/  BSYNC B1 ;  /* 0x0000000000017941 */ /* 0x000fea0003800000 */
.L_x_241:
        /* <DEDUP_REMOVED lines=10> */
.L_x_244:
[----:B------:R-:W-:Y:S05]  /*90c0*/  BSYNC B1 ;  /* 0x0000000000017941 */ /* 0x000fea0003800000 */
.L_x_243:
        /* <DEDUP_REMOVED lines=10> */
.L_x_246:
[----:B------:R-:W-:Y:S05]  /*9170*/  BSYNC B1 ;  /* 0x0000000000017941 */ /* 0x000fea0003800000 */
.L_x_245:
        /* <DEDUP_REMOVED lines=9> */
.L_x_248:
[----:B------:R-:W-:Y:S05]  /*9210*/  BSYNC B1 ;  /* 0x0000000000017941 */ /* 0x000fea0003800000 */
.L_x_247:
        /* <DEDUP_REMOVED lines=9> */
.L_x_250:
[----:B------:R-:W-:Y:S05]  /*92b0*/  BSYNC B1 ;  /* 0x0000000000017941 */ /* 0x000fea0003800000 */
.L_x_249:
        /* <DEDUP_REMOVED lines=10> */
.L_x_252:
[----:B------:R-:W-:Y:S05]  /*9360*/  BSYNC B1 ;  /* 0x0000000000017941 */ /* 0x000fea0003800000 */
.L_x_251:
        /* <DEDUP_REMOVED lines=10> */
.L_x_254:
[----:B------:R-:W-:Y:S05]  /*9410*/  BSYNC B1 ;  /* 0x0000000000017941 */ /* 0x000fea0003800000 */
.L_x_253:
        /* <DEDUP_REMOVED lines=9> */
.L_x_256:
[----:B------:R-:W-:Y:S05]  /*94b0*/  BSYNC B1 ;  /* 0x0000000000017941 */ /* 0x000fea0003800000 */
.L_x_255:
        /* <DEDUP_REMOVED lines=9> */
.L_x_258:
[----:B------:R-:W-:Y:S05]  /*9550*/  BSYNC B1 ;  /* 0x0000000000017941 */ /* 0x000fea0003800000 */
.L_x_257:
        /* <DEDUP_REMOVED lines=10> */
.L_x_260:
[----:B------:R-:W-:Y:S05]  /*9600*/  BSYNC B1 ;  /* 0x0000000000017941 */ /* 0x000fea0003800000 */
.L_x_259:
        /* <DEDUP_REMOVED lines=10> */
.L_x_262:
[----:B------:R-:W-:Y:S05]  /*96b0*/  BSYNC B1 ;  /* 0x0000000000017941 */ /* 0x000fea0003800000 */
.L_x_261:
        /* <DEDUP_REMOVED lines=9> */
.L_x_264:
[----:B------:R-:W-:Y:S05]  /*9750*/  BSYNC B1 ;  /* 0x0000000000017941 */ /* 0x000fea0003800000 */
.L_x_263:
        /* <DEDUP_REMOVED lines=9> */
.L_x_266:
[----:B------:R-:W-:Y:S05]  /*97f0*/  BSYNC B1 ;  /* 0x0000000000017941 */ /* 0x000fea0003800000 */
.L_x_265:
        /* <DEDUP_REMOVED lines=10> */
.L_x_268:
[----:B------:R-:W-:Y:S05]  /*98a0*/  BSYNC B1 ;  /* 0x0000000000017941 */ /* 0x000fea0003800000 */
.L_x_267:
        /* <DEDUP_REMOVED lines=10> */
.L_x_270:
[----:B------:R-:W-:Y:S05]  /*9950*/  BSYNC B1 ;  /* 0x0000000000017941 */ /* 0x000fea0003800000 */
.L_x_269:
        /* <DEDUP_REMOVED lines=9> */
.L_x_272:
[----:B------:R-:W-:Y:S05]  /*99f0*/  BSYNC B1 ;  /* 0x0000000000017941 */ /* 0x000fea0003800000 */
.L_x_271:
        /* <DEDUP_REMOVED lines=9> */
.L_x_274:
[----:B------:R-:W-:Y:S05]  /*9a90*/  BSYNC B1 ;  /* 0x0000000000017941 */ /* 0x000fea0003800000 */
.L_x_273:
        /* <DEDUP_REMOVED lines=10> */
.L_x_276:
[----:B------:R-:W-:Y:S05]  /*9b40*/  BSYNC B1 ;  /* 0x0000000000017941 */ /* 0x000fea0003800000 */
.L_x_275:
        /* <DEDUP_REMOVED lines=10> */
.L_x_278:
[----:B------:R-:W-:Y:S05]  /*9bf0*/  BSYNC B1 ;  /* 0x0000000000017941 */ /* 0x000fea0003800000 */
.L_x_277:
        /* <DEDUP_REMOVED lines=9> */
.L_x_280:
[----:B------:R-:W-:Y:S05]  /*9c90*/  BSYNC B1 ;  /* 0x0000000000017941 */ /* 0x000fea0003800000 */
.L_x_279:
        /* <DEDUP_REMOVED lines=9> */
.L_x_282:
[----:B------:R-:W-:Y:S05]  /*9d30*/  BSYNC B1 ;  /* 0x0000000000017941 */ /* 0x000fea0003800000 */
.L_x_281:
        /* <DEDUP_REMOVED lines=10> */
.L_x_284:
[----:B------:R-:W-:Y:S05]  /*9de0*/  BSYNC B1 ;  /* 0x0000000000017941 */ /* 0x000fea0003800000 */
.L_x_283:
        /* <DEDUP_REMOVED lines=10> */
.L_x_286:
[----:B------:R-:W-:Y:S05]  /*9e90*/  BSYNC B1 ;  /* 0x0000000000017941 */ /* 0x000fea0003800000 */
.L_x_285:
[----:B-----5:R-:W-:Y:S01]  /*9ea0*/  IMAD.U32 R3, R22, 0x10000, RZ ;  /* 0x0001000016037824 */ /* 0x020fe200078e00ff */
[----:B------:R-:W-:Y:S01]  /*9eb0*/  ISETP.GT.AND P1, PT, R0, 0x8, P1 ;  /* 0x000000080000780c */ /* 0x000fe20000f24270 */
[----:B------:R-:W-:Y:S02]  /*9ec0*/  BSSY B1, `(.L_x_287) ;  /* 0x0000007000017945 */ /* 0x000fe40003800000 */
[----:B01--4-:R-:W-:-:S04]  /*9ed0*/  FMUL R6, R3, R154 ;  /* 0x0000009a03067220 */ /* 0x013fc80000400000 */
[----:B------:R-:W-:-:S05]  /*9ee0*/  FFMA R6, R149, R155, R6 ;  /* 0x0000009b95067223 */ /* 0x000fca0000000006 */
[----:B------:R-:W-:-:S05]  /*9ef0*/  F2FP.BF16.F32.PACK_AB R6, RZ, R6 ;  /* 0x00000006ff06723e */ /* 0x000fca00000010ff */
[----:B------:R0:W-:Y:S01]  /*9f00*/  @P3 STG.E.U16 desc[UR36][R4.64+0x1f2], R6 ;  /* 0x0001f20604003986 */ /* 0x0001e2000c101524 */
[----:B------:R-:W-:Y:S05]  /*9f10*/  @!P1 BRA `(.L_x_288) ;  /* 0x0000000000049947 */ /* 0x000fea0003800000 */
[----:B------:R1:W5:Y:S02]  /*9f20*/  LDG.E.LTC128B.U16 R22, desc[UR36][R8.64+0x1f0] ;  /* 0x0001f02408167981 */ /* 0x000364000c1e1520 */
.L_x_288:
[----:B------:R-:W-:Y:S05]  /*9f30*/  BSYNC B1 ;  /* 0x0000000000017941 */ /* 0x000fea0003800000 */
.L_x_287:
[----:B-----5:R-:W-:Y:S01]  /*9f40*/  IMAD.U32 R3, R22, 0x10000, RZ ;  /* 0x0001000016037824 */ /* 0x020fe200078e00ff */
[----:B------:R-:W-:Y:S01]  /*9f50*/  ISETP.GT.AND P0, PT, R0, 0x8, P0 ;  /* 0x000000080000780c */ /* 0x000fe20000704270 */
[----:B0-----:R-:W-:Y:S01]  /*9f60*/  @P1 IMAD.MOV.U32 R4, RZ, RZ, R10 ;  /* 0x000000ffff041224 */ /* 0x001fe200078e000a */
[----:B------:R-:W-:Y:S01]  /*9f70*/  BSSY B1, `(.L_x_289) ;  /* 0x0000008000017945 */ /* 0x000fe20003800000 */
[----:B------:R-:W-:Y:S01]  /*9f80*/  FMUL R3, R3, R154 ;  /* 0x0000009a03037220 */ /* 0x000fe20000400000 */
[----:B------:R-:W-:-:S03]  /*9f90*/  @P1 IMAD.MOV.U32 R5, RZ, RZ, R11 ;  /* 0x000000ffff051224 */ /* 0x000fc600078e000b */
[----:B------:R-:W-:-:S05]  /*9fa0*/  FFMA R3, R150, R155, R3 ;  /* 0x0000009b96037223 */ /* 0x000fca0000000003 */
[----:B------:R-:W-:-:S05]  /*9fb0*/  F2FP.BF16.F32.PACK_AB R3, RZ, R3 ;  /* 0x00000003ff03723e */ /* 0x000fca00000010ff */
[----:B------:R0:W-:Y:S01]  /*9fc0*/  @P1 STG.E.U16 desc[UR36][R4.64+0x1f0], R3 ;  /* 0x0001f00304001986 */ /* 0x0001e2000c101524 */
[----:B------:R-:W-:Y:S05]  /*9fd0*/  @!P0 BRA `(.L_x_290) ;  /* 0x0000000000048947 */ /* 0x000fea0003800000 */
[----:B------:R4:W5:Y:S02]  /*9fe0*/  LDG.E.LTC128B.U16 R22, desc[UR36][R8.64+0x1f2] ;  /* 0x0001f22408167981 */ /* 0x000964000c1e1520 */
.L_x_290:
[----:B------:R-:W-:Y:S05]  /*9ff0*/  BSYNC B1 ;  /* 0x0000000000017941 */ /* 0x000fea0003800000 */
.L_x_289:
[----:B------:R-:W-:Y:S05]  /*a000*/  @!P0 BRA `(.L_x_291) ;  /* 0x0000002400308947 */ /* 0x000fea0003800000 */
[----:B0----5:R-:W-:-:S04]  /*a010*/  IMAD.U32 R3, R22, 0x10000, RZ ;  /* 0x0001000016037824 */ /* 0x021fc800078e00ff */
[----:B------:R-:W-:-:S04]  /*a020*/  FMUL R0, R3, R154 ;  /* 0x0000009a03007220 */ /* 0x000fc80000400000 */
[----:B------:R-:W-:-:S05]  /*a030*/  FFMA R0, R151, R155, R0 ;  /* 0x0000009b97007223 */ /* 0x000fca0000000000 */
[----:B------:R-:W-:-:S05]  /*a040*/  F2FP.BF16.F32.PACK_AB R0, RZ, R0 ;  /* 0x00000000ff00723e */ /* 0x000fca00000010ff */
[----:B------:R0:W-:Y:S01]  /*a050*/  STG.E.U16 desc[UR36][R10.64+0x1f2], R0 ;  /* 0x0001f2000a007986 */ /* 0x0001e2000c101524 */
[----:B------:R-:W-:Y:S05]  /*a060*/  BRA `(.L_x_291) ;  /* 0x0000002400187947 */ /* 0x000fea0003800000 */
.L_x_38:
[----:B------:R-:W-:Y:S01]  /*a070*/  ISETP.GT.AND P0, PT, R3, 0x1, PT ;  /* 0x000000010300780c */ /* 0x000fe20003f04270 */
[----:B------:R-:W-:Y:S01]  /*a080*/  ULDC.64 UR4, c[0x0][0x7c0] ;  /* 0x0001f00000047ab9 */ /* 0x000fe20000000a00 */
[-C--:B------:R-:W-:Y:S01]  /*a090*/  FMUL R24, R24, R155.reuse ;  /* 0x0000009b18187220 */ /* 0x080fe20000400000 */
[-C--:B------:R-:W-:Y:S01]  /*a0a0*/  FMUL R25, R25, R155.reuse ;  /* 0x0000009b19197220 */ /* 0x080fe20000400000 */
[----:B------:R-:W-:Y:S01]  /*a0b0*/  ISETP.GT.AND P3, PT, R0, RZ, P0 ;  /* 0x000000ff0000720c */ /* 0x000fe20000764270 */
[-C--:B------:R-:W-:Y:S01]  /*a0c0*/  FMUL R26, R26, R155.reuse ;  /* 0x0000009b1a1a7220 */ /* 0x080fe20000400000 */
[----:B------:R-:W-:Y:S01]  /*a0d0*/  LEA R4, P4, R158, UR4, 0x1 ;  /* 0x000000049e047c11 */ /* 0x000fe2000f8808ff */
[-C--:B------:R-:W-:Y:S01]  /*a0e0*/  FMUL R27, R27, R155.reuse ;  /* 0x0000009b1b1b7220 */ /* 0x080fe20000400000 */
[----:B------:R-:W-:Y:S01]  /*a0f0*/  F2FP.BF16.F32.PACK_AB R24, RZ, R24 ;  /* 0x00000018ff18723e */ /* 0x000fe200000010ff */
[-C--:B------:R-:W-:Y:S01]  /*a100*/  FMUL R28, R28, R155.reuse ;  /* 0x0000009b1c1c7220 */ /* 0x080fe20000400000 */
[----:B------:R-:W-:Y:S01]  /*a110*/  LEA.HI.X R5, R158, UR5, R171, 0x1, P4 ;  /* 0x000000059e057c11 */ /* 0x000fe2000a0f0cab */
[----:B------:R-:W-:Y:S01]  /*a120*/  FMUL R29, R29, R155 ;  /* 0x0000009b1d1d7220 */ /* 0x000fe20000400000 */
[----:B------:R-:W-:Y:S01]  /*a130*/  F2FP.BF16.F32.PACK_AB R25, RZ, R25 ;  /* 0x00000019ff19723e */ /* 0x000fe200000010ff */
[-C--:B------:R-:W-:Y:S01]  /*a140*/  FMUL R30, R30, R155.reuse ;  /* 0x0000009b1e1e7220 */ /* 0x080fe20000400000 */
[----:B------:R-:W-:Y:S01]  /*a150*/  SHF.L.U64.HI R11, R10, 0x4, R11 ;  /* 0x000000040a0b7819 */ /* 0x000fe2000001020b */
[----:B------:R-:W-:Y:S01]  /*a160*/  @P1 STG.E.U16 desc[UR36][R4.64], R24 ;  /* 0x0000001804001986 */ /* 0x000fe2000c101524 */
[----:B------:R-:W-:Y:S01]  /*a170*/  ISETP.GT.AND P1, PT, R3, 0x8, PT ;  /* 0x000000080300780c */ /* 0x000fe20003f24270 */
[-C--:B------:R-:W-:Y:S01]  /*a180*/  FMUL R31, R31, R155.reuse ;  /* 0x0000009b1f1f7220 */ /* 0x080fe20000400000 */
[----:B------:R-:W-:Y:S01]  /*a190*/  ISETP.GT.AND P4, PT, R0, 0x8, P0 ;  /* 0x000000080000780c */ /* 0x000fe20000784270 */
[----:B------:R-:W-:Y:S01]  /*a1a0*/  @P3 STG.E.U16 desc[UR36][R4.64+0x2], R25 ;  /* 0x0000021904003986 */ /* 0x000fe2000c101524 */
[----:B------:R-:W-:Y:S01]  /*a1b0*/  LEA R6, P3, R10, R4, 0x4 ;  /* 0x000000040a067211 */ /* 0x000fe200078620ff */
[-C--:B------:R-:W-:Y:S01]  /*a1c0*/  FMUL R32, R32, R155.reuse ;  /* 0x0000009b20207220 */ /* 0x080fe20000400000 */
[C---:B------:R-:W-:Y:S01]  /*a1d0*/  ISETP.GT.AND P2, PT, R0.reuse, 0x8, P2 ;  /* 0x000000080000780c */ /* 0x040fe20001744270 */
[-C--:B------:R-:W-:Y:S01]  /*a1e0*/  FMUL R33, R33, R155.reuse ;  /* 0x0000009b21217220 */ /* 0x080fe20000400000 */
[----:B------:R-:W-:Y:S01]  /*a1f0*/  ISETP.GT.AND P0, PT, R3, 0x9, PT ;  /* 0x000000090300780c */ /* 0x000fe20003f04270 */
[----:B------:R-:W-:Y:S01]  /*a200*/  IMAD.X R7, R11, 0x1, R5, P3 ;  /* 0x000000010b077824 */ /* 0x000fe200018e0605 */
[----:B------:R-:W-:Y:S01]  /*a210*/  ISETP.GT.AND P5, PT, R0, RZ, P1 ;  /* 0x000000ff0000720c */ /* 0x000fe20000fa4270 */
[-C--:B------:R-:W-:Y:S01]  /*a220*/  FMUL R34, R34, R155.reuse ;  /* 0x0000009b22227220 */ /* 0x080fe20000400000 */
[----:B------:R-:W-:Y:S01]  /*a230*/  ISETP.GT.AND P3, PT, R0, RZ, P0 ;  /* 0x000000ff0000720c */ /* 0x000fe20000764270 */
[-C--:B------:R-:W-:Y:S01]  /*a240*/  FMUL R35, R35, R155.reuse ;  /* 0x0000009b23237220 */ /* 0x080fe20000400000 */
[----:B------:R-:W-:Y:S01]  /*a250*/  F2FP.BF16.F32.PACK_AB R26, RZ, R26 ;  /* 0x0000001aff1a723e */ /* 0x000fe200000010ff */
[----:B------:R-:W-:Y:S01]  /*a260*/  FMUL R36, R36, R155 ;  /* 0x0000009b24247220 */ /* 0x000fe20000400000 */
[----:B------:R-:W-:Y:S01]  /*a270*/  F2FP.BF16.F32.PACK_AB R27, RZ, R27 ;  /* 0x0000001bff1b723e */ /* 0x000fe200000010ff */
[----:B------:R-:W-:Y:S01]  /*a280*/  FMUL R37, R37, R155 ;  /* 0x0000009b25257220 */ /* 0x000fe20000400000 */
[----:B------:R-:W-:Y:S01]  /*a290*/  F2FP.BF16.F32.PACK_AB R28, RZ, R28 ;  /* 0x0000001cff1c723e */ /* 0x000fe200000010ff */
[----:B------:R-:W-:Y:S01]  /*a2a0*/  @P2 STG.E.U16 desc[UR36][R6.64], R26 ;  /* 0x0000001a06002986 */ /* 0x000fe2000c101524 */
[----:B------:R-:W-:Y:S01]  /*a2b0*/  F2FP.BF16.F32.PACK_AB R29, RZ, R29 ;  /* 0x0000001dff1d723e */ /* 0x000fe200000010ff */
[-C--:B------:R-:W-:Y:S01]  /*a2c0*/  FMUL R38, R38, R155.reuse ;  /* 0x0000009b26267220 */ /* 0x080fe20000400000 */
[C---:B------:R-:W-:Y:S01]  /*a2d0*/  ISETP.GT.AND P2, PT, R0.reuse, 0x8, P1 ;  /* 0x000000080000780c */ /* 0x040fe20000f44270 */
[----:B------:R-:W-:Y:S01]  /*a2e0*/  @P4 STG.E.U16 desc[UR36][R6.64+0x2], R27 ;  /* 0x0000021b06004986 */ /* 0x000fe2000c101524 */
[----:B------:R-:W-:Y:S01]  /*a2f0*/  ISETP.GT.AND P1, PT, R3, 0x10, PT ;  /* 0x000000100300780c */ /* 0x000fe20003f24270 */
[-C--:B------:R-:W-:Y:S01]  /*a300*/  FMUL R39, R39, R155.reuse ;  /* 0x0000009b27277220 */ /* 0x080fe20000400000 */
[----:B------:R-:W-:Y:S01]  /*a310*/  F2FP.BF16.F32.PACK_AB R30, RZ, R30 ;  /* 0x0000001eff1e723e */ /* 0x000fe200000010ff */
[----:B------:R-:W-:Y:S01]  /*a320*/  @P5 STG.E.U16 desc[UR36][R4.64+0x10], R28 ;  /* 0x0000101c04005986 */ /* 0x000fe2000c101524 */
[----:B------:R-:W-:Y:S01]  /*a330*/  ISETP.GT.AND P4, PT, R0, RZ, P1 ;  /* 0x000000ff0000720c */ /* 0x000fe20000f84270 */
[----:B------:R-:W-:Y:S01]  /*a340*/  FMUL R40, R40, R155 ;  /* 0x0000009b28287220 */ /* 0x000fe20000400000 */
[----:B------:R-:W-:Y:S01]  /*a350*/  F2FP.BF16.F32.PACK_AB R31, RZ, R31 ;  /* 0x0000001fff1f723e */ /* 0x000fe200000010ff */
[----:B------:R-:W-:Y:S01]  /*a360*/  @P3 STG.E.U16 desc[UR36][R4.64+0x12], R29 ;  /* 0x0000121d04003986 */ /* 0x000fe2000c101524 */
[----:B------:R-:W-:Y:S01]  /*a370*/  ISETP.GT.AND P3, PT, R0, 0x8, P0 ;  /* 0x000000080000780c */ /* 0x000fe20000764270 */
[-C--:B------:R-:W-:Y:S01]  /*a380*/  FMUL R41, R41, R155.reuse ;  /* 0x0000009b29297220 */ /* 0x080fe20000400000 */
[----:B------:R-:W-:Y:S01]  /*a390*/  ISETP.GT.AND P0, PT, R3, 0x11, PT ;  /* 0x000000110300780c */ /* 0x000fe20003f04270 */
[----:B------:R-:W-:Y:S01]  /*a3a0*/  @P2 STG.E.U16 desc[UR36][R6.64+0x10], R30 ;  /* 0x0000101e06002986 */ /* 0x000fe2000c101524 */
[----:B------:R-:W-:Y:S01]  /*a3b0*/  F2FP.BF16.F32.PACK_AB R32, RZ, R32 ;  /* 0x00000020ff20723e */ /* 0x000fe200000010ff */
[-C--:B------:R-:W-:Y:S01]  /*a3c0*/  FMUL R42, R42, R155.reuse ;  /* 0x0000009b2a2a7220 */ /* 0x080fe20000400000 */
[C---:B------:R-:W-:Y:S01]  /*a3d0*/  ISETP.GT.AND P5, PT, R0.reuse, RZ, P0 ;  /* 0x000000ff0000720c */ /* 0x040fe200007a4270 */
[-C--:B------:R-:W-:Y:S01]  /*a3e0*/  FMUL R43, R43, R155.reuse ;  /* 0x0000009b2b2b7220 */ /* 0x080fe20000400000 */
[----:B------:R-:W-:Y:S01]  /*a3f0*/  ISETP.GT.AND P2, PT, R0, 0x8, P1 ;  /* 0x000000080000780c */ /* 0x000fe20000f44270 */
[-C--:B------:R-:W-:Y:S01]  /*a400*/  FMUL R44, R44, R155.reuse ;  /* 0x0000009b2c2c7220 */ /* 0x080fe20000400000 */
[----:B------:R-:W-:Y:S01]  /*a410*/  ISETP.GT.AND P1, PT, R3, 0x18, PT ;  /* 0x000000180300780c */ /* 0x000fe20003f24270 */
[----:B------:R-:W-:Y:S01]  /*a420*/  FMUL R45, R45, R155 ;  /* 0x0000009b2d2d7220 */ /* 0x000fe20000400000 */
[----:B------:R-:W-:Y:S01]  /*a430*/  F2FP.BF16.F32.PACK_AB R33, RZ, R33 ;  /* 0x00000021ff21723e */ /* 0x000fe200000010ff */
[----:B------:R-:W-:Y:S01]  /*a440*/  @P3 STG.E.U16 desc[UR36][R6.64+0x12], R31 ;  /* 0x0000121f06003986 */ /* 0x000fe2000c101524 */
[----:B------:R-:W-:Y:S01]  /*a450*/  ISETP.GT.AND P3, PT, R0, 0x8, P0 ;  /* 0x000000080000780c */ /* 0x000fe20000764270 */
[-C--:B------:R-:W-:Y:S01]  /*a460*/  FMUL R46, R46, R155.reuse ;  /* 0x0000009b2e2e7220 */ /* 0x080fe20000400000 */
[----:B------:R-:W-:Y:S01]  /*a470*/  ISETP.GT.AND P0, PT, R3, 0x19, PT ;  /* 0x000000190300780c */ /* 0x000fe20003f04270 */
[----:B------:R-:W-:Y:S01]  /*a480*/  @P4 STG.E.U16 desc[UR36][R4.64+0x20], R32 ;  /* 0x0000202004004986 */ /* 0x000fe2000c101524 */
[C---:B------:R-:W-:Y:S01]  /*a490*/  ISETP.GT.AND P4, PT, R0.reuse, RZ, P1 ;  /* 0x000000ff0000720c */ /* 0x040fe20000f84270 */
[-C--:B------:R-:W-:Y:S01]  /*a4a0*/  FMUL R47, R47, R155.reuse ;  /* 0x0000009b2f2f7220 */ /* 0x080fe20000400000 */
[----:B------:R-:W-:Y:S01]  /*a4b0*/  F2FP.BF16.F32.PACK_AB R34, RZ, R34 ;  /* 0x00000022ff22723e */ /* 0x000fe200000010ff */
[----:B------:R-:W-:Y:S01]  /*a4c0*/  @P5 STG.E.U16 desc[UR36][R4.64+0x22], R33 ;  /* 0x0000222104005986 */ /* 0x000fe2000c101524 */
[----:B------:R-:W-:Y:S01]  /*a4d0*/  ISETP.GT.AND P5, PT, R0, RZ, P0 ;  /* 0x000000ff0000720c */ /* 0x000fe200007a4270 */
[----:B------:R-:W-:Y:S01]  /*a4e0*/  FMUL R48, R48, R155 ;  /* 0x0000009b30307220 */ /* 0x000fe20000400000 */
[----:B------:R-:W-:Y:S01]  /*a4f0*/  F2FP.BF16.F32.PACK_AB R35, RZ, R35 ;  /* 0x00000023ff23723e */ /* 0x000fe200000010ff */
[----:B------:R-:W-:Y:S01]  /*a500*/  @P2 STG.E.U16 desc[UR36][R6.64+0x20], R34 ;  /* 0x0000202206002986 */ /* 0x000fe2000c101524 */
[----:B------:R-:W-:Y:S01]  /*a510*/  F2FP.BF16.F32.PACK_AB R36, RZ, R36 ;  /* 0x00000024ff24723e */ /* 0x000fe200000010ff */
[-C--:B------:R-:W-:Y:S01]  /*a520*/  FMUL R49, R49, R155.reuse ;  /* 0x0000009b31317220 */ /* 0x080fe20000400000 */
[----:B------:R-:W-:Y:S01]  /*a530*/  ISETP.GT.AND P2, PT, R0, 0x8, P1 ;  /* 0x000000080000780c */ /* 0x000fe20000f44270 */
[----:B------:R-:W-:Y:S01]  /*a540*/  @P3 STG.E.U16 desc[UR36][R6.64+0x22], R35 ;  /* 0x0000222306003986 */ /* 0x000fe2000c101524 */
[----:B------:R-:W-:Y:S01]  /*a550*/  ISETP.GT.AND P1, PT, R3, 0x20, PT ;  /* 0x000000200300780c */ /* 0x000fe20003f24270 */
[----:B------:R-:W-:Y:S01]  /*a560*/  FMUL R50, R50, R155 ;  /* 0x0000009b32327220 */ /* 0x000fe20000400000 */
[----:B------:R-:W-:Y:S01]  /*a570*/  F2FP.BF16.F32.PACK_AB R37, RZ, R37 ;  /* 0x00000025ff25723e */ /* 0x000fe200000010ff */
[----:B------:R-:W-:Y:S01]  /*a580*/  @P4 STG.E.U16 desc[UR36][R4.64+0x30], R36 ;  /* 0x0000302404004986 */ /* 0x000fe2000c101524 */
[C---:B------:R-:W-:Y:S01]  /*a590*/  ISETP.GT.AND P3, PT, R0.reuse, 0x8, P0 ;  /* 0x000000080000780c */ /* 0x040fe20000764270 */
[-C--:B------:R-:W-:Y:S01]  /*a5a0*/  FMUL R51, R51, R155.reuse ;  /* 0x0000009b33337220 */ /* 0x080fe20000400000 */
[----:B------:R-:W-:Y:S01]  /*a5b0*/  ISETP.GT.AND P0, PT, R3, 0x21, PT ;  /* 0x000000210300780c */ /* 0x000fe20003f04270 */
[----:B------:R-:W-:Y:S01]  /*a5c0*/  @P5 STG.E.U16 desc[UR36][R4.64+0x32], R37 ;  /* 0x0000322504005986 */ /* 0x000fe2000c101524 */
[----:B------:R-:W-:Y:S01]  /*a5d0*/  ISETP.GT.AND P4, PT, R0, RZ, P1 ;  /* 0x000000ff0000720c */ /* 0x000fe20000f84270 */
[-C--:B------:R-:W-:Y:S01]  /*a5e0*/  FMUL R52, R52, R155.reuse ;  /* 0x0000009b34347220 */ /* 0x080fe20000400000 */
[----:B------:R-:W-:Y:S01]  /*a5f0*/  F2FP.BF16.F32.PACK_AB R38, RZ, R38 ;  /* 0x00000026ff26723e */ /* 0x000fe200000010ff */
[-C--:B------:R-:W-:Y:S01]  /*a600*/  FMUL R53, R53, R155.reuse ;  /* 0x0000009b35357220 */ /* 0x080fe20000400000 */
        /* <DEDUP_REMOVED lines=325> */
[----:B------:R-:W-:Y:S01]  /*ba60*/  FMUL R151, R151, R155 ;  /* 0x0000009b97977220 */ /* 0x000fe20000400000 */
[----:B------:R-:W-:Y:S01]  /*ba70*/  ISETP.GT.AND P2, PT, R0, 0x8, P1 ;  /* 0x000000080000780c */ /* 0x000fe20000f44270 */
[----:B------:R-:W-:Y:S01]  /*ba80*/  @P3 STG.E.U16 desc[UR36][R6.64+0x132], R103 ;  /* 0x0001326706003986 */ /* 0x000fe2000c101524 */
[----:B------:R-:W-:-:S02]  /*ba90*/  ISETP.GT.AND P1, PT, R3, 0xa8, PT ;  /* 0x000000a80300780c */ /* 0x000fc40003f24270 */
[----:B------:R-:W-:Y:S01]  /*baa0*/  F2FP.BF16.F32.PACK_AB R105, RZ, R105 ;  /* 0x00000069ff69723e */ /* 0x000fe200000010ff */
[----:B------:R-:W-:Y:S01]  /*bab0*/  @P4 STG.E.U16 desc[UR36][R4.64+0x140], R104 ;  /* 0x0001406804004986 */ /* 0x000fe2000c101524 */
[C---:B------:R-:W-:Y:S02]  /*bac0*/  ISETP.GT.AND P3, PT, R0.reuse, 0x8, P0 ;  /* 0x000000080000780c */ /* 0x040fe40000764270 */
[----:B------:R-:W-:Y:S01]  /*bad0*/  ISETP.GT.AND P0, PT, R3, 0xa9, PT ;  /* 0x000000a90300780c */ /* 0x000fe20003f04270 */
[----:B------:R-:W-:Y:S01]  /*bae0*/  @P5 STG.E.U16 desc[UR36][R4.64+0x142], R105 ;  /* 0x0001426904005986 */ /* 0x000fe2000c101524 */
[C---:B------:R-:W-:Y:S02]  /*baf0*/  ISETP.GT.AND P4, PT, R0.reuse, RZ, P1 ;  /* 0x000000ff0000720c */ /* 0x040fe40000f84270 */
[----:B------:R-:W-:Y:S02]  /*bb00*/  F2FP.BF16.F32.PACK_AB R106, RZ, R106 ;  /* 0x0000006aff6a723e */ /* 0x000fe400000010ff */
[----:B------:R-:W-:-:S02]  /*bb10*/  ISETP.GT.AND P5, PT, R0, RZ, P0 ;  /* 0x000000ff0000720c */ /* 0x000fc400007a4270 */
[----:B------:R-:W-:Y:S01]  /*bb20*/  F2FP.BF16.F32.PACK_AB R107, RZ, R107 ;  /* 0x0000006bff6b723e */ /* 0x000fe200000010ff */
[----:B------:R-:W-:Y:S01]  /*bb30*/  @P2 STG.E.U16 desc[UR36][R6.64+0x140], R106 ;  /* 0x0001406a06002986 */ /* 0x000fe2000c101524 */
[----:B------:R-:W-:Y:S02]  /*bb40*/  F2FP.BF16.F32.PACK_AB R108, RZ, R108 ;  /* 0x0000006cff6c723e */ /* 0x000fe400000010ff */
[C---:B------:R-:W-:Y:S01]  /*bb50*/  ISETP.GT.AND P2, PT, R0.reuse, 0x8, P1 ;  /* 0x000000080000780c */ /* 0x040fe20000f44270 */
[----:B------:R-:W-:Y:S01]  /*bb60*/  @P3 STG.E.U16 desc[UR36][R6.64+0x142], R107 ;  /* 0x0001426b06003986 */ /* 0x000fe2000c101524 */
[----:B------:R-:W-:Y:S02]  /*bb70*/  ISETP.GT.AND P1, PT, R3, 0xb0, PT ;  /* 0x000000b00300780c */ /* 0x000fe40003f24270 */
[----:B------:R-:W-:Y:S01]  /*bb80*/  F2FP.BF16.F32.PACK_AB R109, RZ, R109 ;  /* 0x0000006dff6d723e */ /* 0x000fe200000010ff */
[----:B------:R-:W-:Y:S01]  /*bb90*/  @P4 STG.E.U16 desc[UR36][R4.64+0x150], R108 ;  /* 0x0001506c04004986 */ /* 0x000fe2000c101524 */
[----:B------:R-:W-:-:S02]  /*bba0*/  ISETP.GT.AND P3, PT, R0, 0x8, P0 ;  /* 0x000000080000780c */ /* 0x000fc40000764270 */
[----:B------:R-:W-:Y:S01]  /*bbb0*/  ISETP.GT.AND P0, PT, R3, 0xb1, PT ;  /* 0x000000b10300780c */ /* 0x000fe20003f04270 */
[----:B------:R-:W-:Y:S01]  /*bbc0*/  @P5 STG.E.U16 desc[UR36][R4.64+0x152], R109 ;  /* 0x0001526d04005986 */ /* 0x000fe2000c101524 */
[C---:B------:R-:W-:Y:S02]  /*bbd0*/  ISETP.GT.AND P4, PT, R0.reuse, RZ, P1 ;  /* 0x000000ff0000720c */ /* 0x040fe40000f84270 */
[----:B------:R-:W-:Y:S02]  /*bbe0*/  F2FP.BF16.F32.PACK_AB R110, RZ, R110 ;  /* 0x0000006eff6e723e */ /* 0x000fe400000010ff */
[----:B------:R-:W-:Y:S02]  /*bbf0*/  ISETP.GT.AND P5, PT, R0, RZ, P0 ;  /* 0x000000ff0000720c */ /* 0x000fe400007a4270 */
[----:B------:R-:W-:Y:S01]  /*bc00*/  F2FP.BF16.F32.PACK_AB R111, RZ, R111 ;  /* 0x0000006fff6f723e */ /* 0x000fe200000010ff */
[----:B------:R-:W-:Y:S01]  /*bc10*/  @P2 STG.E.U16 desc[UR36][R6.64+0x150], R110 ;  /* 0x0001506e06002986 */ /* 0x000fe2000c101524 */
[----:B------:R-:W-:-:S02]  /*bc20*/  F2FP.BF16.F32.PACK_AB R112, RZ, R112 ;  /* 0x00000070ff70723e */ /* 0x000fc400000010ff */
[C---:B------:R-:W-:Y:S01]  /*bc30*/  ISETP.GT.AND P2, PT, R0.reuse, 0x8, P1 ;  /* 0x000000080000780c */ /* 0x040fe20000f44270 */
[----:B------:R-:W-:Y:S01]  /*bc40*/  @P3 STG.E.U16 desc[UR36][R6.64+0x152], R111 ;  /* 0x0001526f06003986 */ /* 0x000fe2000c101524 */
[C---:B------:R-:W-:Y:S02]  /*bc50*/  ISETP.GT.AND P1, PT, R3.reuse, 0xb8, PT ;  /* 0x000000b80300780c */ /* 0x040fe40003f24270 */
[----:B------:R-:W-:Y:S01]  /*bc60*/  F2FP.BF16.F32.PACK_AB R113, RZ, R113 ;  /* 0x00000071ff71723e */ /* 0x000fe200000010ff */
[----:B------:R-:W-:Y:S01]  /*bc70*/  @P4 STG.E.U16 desc[UR36][R4.64+0x160], R112 ;  /* 0x0001607004004986 */ /* 0x000fe2000c101524 */
[C---:B------:R-:W-:Y:S02]  /*bc80*/  ISETP.GT.AND P3, PT, R0.reuse, 0x8, P0 ;  /* 0x000000080000780c */ /* 0x040fe40000764270 */
[----:B------:R-:W-:Y:S01]  /*bc90*/  ISETP.GT.AND P0, PT, R3, 0xb9, PT ;  /* 0x000000b90300780c */ /* 0x000fe20003f04270 */
[----:B------:R-:W-:Y:S01]  /*bca0*/  @P5 STG.E.U16 desc[UR36][R4.64+0x162], R113 ;  /* 0x0001627104005986 */ /* 0x000fe2000c101524 */
[----:B------:R-:W-:-:S02]  /*bcb0*/  ISETP.GT.AND P4, PT, R0, RZ, P1 ;  /* 0x000000ff0000720c */ /* 0x000fc40000f84270 */
[----:B------:R-:W-:Y:S02]  /*bcc0*/  F2FP.BF16.F32.PACK_AB R114, RZ, R114 ;  /* 0x00000072ff72723e */ /* 0x000fe400000010ff */
[C---:B------:R-:W-:Y:S02]  /*bcd0*/  ISETP.GT.AND P5, PT, R0.reuse, RZ, P0 ;  /* 0x000000ff0000720c */ /* 0x040fe400007a4270 */
[----:B------:R-:W-:Y:S01]  /*bce0*/  F2FP.BF16.F32.PACK_AB R115, RZ, R115 ;  /* 0x00000073ff73723e */ /* 0x000fe200000010ff */
[----:B------:R-:W-:Y:S01]  /*bcf0*/  @P2 STG.E.U16 desc[UR36][R6.64+0x160], R114 ;  /* 0x0001607206002986 */ /* 0x000fe2000c101524 */
[----:B------:R-:W-:Y:S02]  /*bd00*/  F2FP.BF16.F32.PACK_AB R116, RZ, R116 ;  /* 0x00000074ff74723e */ /* 0x000fe400000010ff */
        /* <DEDUP_REMOVED lines=65> */
[----:B------:R-:W-:Y:S02]  /*c120*/  ISETP.GT.AND P5, PT, R0, RZ, P0 ;  /* 0x000000ff0000720c */ /* 0x000fe400007a4270 */
[----:B------:R-:W-:Y:S02]  /*c130*/  F2FP.BF16.F32.PACK_AB R134, RZ, R134 ;  /* 0x00000086ff86723e */ /* 0x000fe400000010ff */
[----:B------:R-:W-:Y:S02]  /*c140*/  F2FP.BF16.F32.PACK_AB R135, RZ, R135 ;  /* 0x00000087ff87723e */ /* 0x000fe400000010ff */
[----:B------:R-:W-:Y:S01]  /*c150*/  F2FP.BF16.F32.PACK_AB R136, RZ, R136 ;  /* 0x00000088ff88723e */ /* 0x000fe200000010ff */
[----:B------:R-:W-:Y:S01]  /*c160*/  @P2 STG.E.U16 desc[UR36][R6.64+0x1b0], R134 ;  /* 0x0001b08606002986 */ /* 0x000fe2000c101524 */
[----:B------:R-:W-:-:S02]  /*c170*/  F2FP.BF16.F32.PACK_AB R137, RZ, R137 ;  /* 0x00000089ff89723e */ /* 0x000fc400000010ff */
[C---:B------:R-:W-:Y:S01]  /*c180*/  ISETP.GT.AND P1, PT, R0.reuse, 0x8, P1 ;  /* 0x000000080000780c */ /* 0x040fe20000f24270 */
[----:B------:R-:W-:Y:S01]  /*c190*/  @P3 STG.E.U16 desc[UR36][R6.64+0x1b2], R135 ;  /* 0x0001b28706003986 */ /* 0x000fe2000c101524 */
[C---:B------:R-:W-:Y:S02]  /*c1a0*/  ISETP.GT.AND P2, PT, R0.reuse, 0x8, P0 ;  /* 0x000000080000780c */ /* 0x040fe40000744270 */
[C---:B------:R-:W-:Y:S01]  /*c1b0*/  ISETP.GT.AND P0, PT, R3.reuse, 0xe9, PT ;  /* 0x000000e90300780c */ /* 0x040fe20003f04270 */
[----:B------:R-:W-:Y:S01]  /*c1c0*/  @P4 STG.E.U16 desc[UR36][R4.64+0x1c0], R136 ;  /* 0x0001c08804004986 */ /* 0x000fe2000c101524 */
[----:B------:R-:W-:Y:S02]  /*c1d0*/  ISETP.GT.AND P4, PT, R3, 0xe8, PT ;  /* 0x000000e80300780c */ /* 0x000fe40003f84270 */
[----:B------:R-:W-:Y:S01]  /*c1e0*/  F2FP.BF16.F32.PACK_AB R138, RZ, R138 ;  /* 0x0000008aff8a723e */ /* 0x000fe200000010ff */
[----:B------:R-:W-:Y:S01]  /*c1f0*/  @P5 STG.E.U16 desc[UR36][R4.64+0x1c2], R137 ;  /* 0x0001c28904005986 */ /* 0x000fe2000c101524 */
[----:B------:R-:W-:-:S02]  /*c200*/  ISETP.GT.AND P5, PT, R0, RZ, P4 ;  /* 0x000000ff0000720c */ /* 0x000fc400027a4270 */
[----:B------:R-:W-:Y:S01]  /*c210*/  F2FP.BF16.F32.PACK_AB R139, RZ, R139 ;  /* 0x0000008bff8b723e */ /* 0x000fe200000010ff */
[----:B------:R-:W-:Y:S01]  /*c220*/  @P1 STG.E.U16 desc[UR36][R6.64+0x1c0], R138 ;  /* 0x0001c08a06001986 */ /* 0x000fe2000c101524 */
[----:B------:R-:W-:Y:S02]  /*c230*/  F2FP.BF16.F32.PACK_AB R140, RZ, R140 ;  /* 0x0000008cff8c723e */ /* 0x000fe400000010ff */
[C---:B------:R-:W-:Y:S01]  /*c240*/  ISETP.GT.AND P3, PT, R0.reuse, RZ, P0 ;  /* 0x000000ff0000720c */ /* 0x040fe20000764270 */
[----:B------:R-:W-:Y:S01]  /*c250*/  @P2 STG.E.U16 desc[UR36][R6.64+0x1c2], R139 ;  /* 0x0001c28b06002986 */ /* 0x000fe2000c101524 */
[C---:B------:R-:W-:Y:S02]  /*c260*/  ISETP.GT.AND P4, PT, R0.reuse, 0x8, P4 ;  /* 0x000000080000780c */ /* 0x040fe40002784270 */
[----:B------:R-:W-:Y:S02]  /*c270*/  F2FP.BF16.F32.PACK_AB R141, RZ, R141 ;  /* 0x0000008dff8d723e */ /* 0x000fe400000010ff */
[----:B------:R-:W-:Y:S01]  /*c280*/  F2FP.BF16.F32.PACK_AB R142, RZ, R142 ;  /* 0x0000008eff8e723e */ /* 0x000fe200000010ff */
[----:B------:R-:W-:Y:S01]  /*c290*/  @P5 STG.E.U16 desc[UR36][R4.64+0x1d0], R140 ;  /* 0x0001d08c04005986 */ /* 0x000fe2000c101524 */
[----:B------:R-:W-:-:S02]  /*c2a0*/  ISETP.GT.AND P5, PT, R0, 0x8, P0 ;  /* 0x000000080000780c */ /* 0x000fc400007a4270 */
[----:B------:R-:W-:Y:S02]  /*c2b0*/  F2FP.BF16.F32.PACK_AB R143, RZ, R143 ;  /* 0x0000008fff8f723e */ /* 0x000fe400000010ff */
[C---:B------:R-:W-:Y:S01]  /*c2c0*/  ISETP.GT.AND P0, PT, R3.reuse, 0xf1, PT ;  /* 0x000000f10300780c */ /* 0x040fe20003f04270 */
[----:B------:R-:W-:Y:S01]  /*c2d0*/  @P3 STG.E.U16 desc[UR36][R4.64+0x1d2], R141 ;  /* 0x0001d28d04003986 */ /* 0x000fe2000c101524 */
[----:B------:R-:W-:Y:S02]  /*c2e0*/  ISETP.GT.AND P3, PT, R3, 0xf0, PT ;  /* 0x000000f00300780c */ /* 0x000fe40003f64270 */
[----:B------:R-:W-:Y:S01]  /*c2f0*/  F2FP.BF16.F32.PACK_AB R144, RZ, R144 ;  /* 0x00000090ff90723e */ /* 0x000fe200000010ff */
[----:B------:R-:W-:Y:S01]  /*c300*/  @P4 STG.E.U16 desc[UR36][R6.64+0x1d0], R142 ;  /* 0x0001d08e06004986 */ /* 0x000fe2000c101524 */
[C---:B------:R-:W-:Y:S02]  /*c310*/  ISETP.GT.AND P4, PT, R0.reuse, RZ, P3 ;  /* 0x000000ff0000720c */ /* 0x040fe40001f84270 */
[----:B------:R-:W-:Y:S01]  /*c320*/  F2FP.BF16.F32.PACK_AB R145, RZ, R145 ;  /* 0x00000091ff91723e */ /* 0x000fe200000010ff */
[----:B------:R-:W-:Y:S01]  /*c330*/  @P5 STG.E.U16 desc[UR36][R6.64+0x1d2], R143 ;  /* 0x0001d28f06005986 */ /* 0x000fe2000c101524 */
[----:B------:R-:W-:-:S02]  /*c340*/  ISETP.GT.AND P5, PT, R0, RZ, P0 ;  /* 0x000000ff0000720c */ /* 0x000fc400007a4270 */
[C---:B------:R-:W-:Y:S02]  /*c350*/  ISETP.GT.AND P2, PT, R3.reuse, 0xf8, PT ;  /* 0x000000f80300780c */ /* 0x040fe40003f44270 */
[----:B------:R-:W-:Y:S02]  /*c360*/  ISETP.GT.AND P1, PT, R3, 0xf9, PT ;  /* 0x000000f90300780c */ /* 0x000fe40003f24270 */
[C---:B------:R-:W-:Y:S02]  /*c370*/  ISETP.GT.AND P3, PT, R0.reuse, 0x8, P3 ;  /* 0x000000080000780c */ /* 0x040fe40001f64270 */
[C---:B------:R-:W-:Y:S01]  /*c380*/  ISETP.GT.AND P0, PT, R0.reuse, 0x8, P0 ;  /* 0x000000080000780c */ /* 0x040fe20000704270 */
[----:B------:R-:W-:Y:S01]  /*c390*/  @P4 STG.E.U16 desc[UR36][R4.64+0x1e0], R144 ;  /* 0x0001e09004004986 */ /* 0x000fe2000c101524 */
[C---:B------:R-:W-:Y:S02]  /*c3a0*/  ISETP.GT.AND P4, PT, R0.reuse, RZ, P1 ;  /* 0x000000ff0000720c */ /* 0x040fe40000f84270 */
[----:B------:R-:W-:Y:S01]  /*c3b0*/  F2FP.BF16.F32.PACK_AB R146, RZ, R146 ;  /* 0x00000092ff92723e */ /* 0x000fe200000010ff */
[----:B------:R-:W-:Y:S01]  /*c3c0*/  @P5 STG.E.U16 desc[UR36][R4.64+0x1e2], R145 ;  /* 0x0001e29104005986 */ /* 0x000fe2000c101524 */
[----:B------:R-:W-:-:S02]  /*c3d0*/  ISETP.GT.AND P5, PT, R0, RZ, P2 ;  /* 0x000000ff0000720c */ /* 0x000fc400017a4270 */
[C---:B------:R-:W-:Y:S02]  /*c3e0*/  ISETP.GT.AND P2, PT, R0.reuse, 0x8, P2 ;  /* 0x000000080000780c */ /* 0x040fe40001744270 */
[----:B------:R-:W-:Y:S01]  /*c3f0*/  F2FP.BF16.F32.PACK_AB R147, RZ, R147 ;  /* 0x00000093ff93723e */ /* 0x000fe200000010ff */
[----:B------:R-:W-:Y:S01]  /*c400*/  @P3 STG.E.U16 desc[UR36][R6.64+0x1e0], R146 ;  /* 0x0001e09206003986 */ /* 0x000fe2000c101524 */
[----:B------:R-:W-:Y:S02]  /*c410*/  ISETP.GT.AND P1, PT, R0, 0x8, P1 ;  /* 0x000000080000780c */ /* 0x000fe40000f24270 */
[----:B------:R-:W-:Y:S01]  /*c420*/  F2FP.BF16.F32.PACK_AB R148, RZ, R148 ;  /* 0x00000094ff94723e */ /* 0x000fe200000010ff */
[----:B------:R-:W-:Y:S01]  /*c430*/  @P0 STG.E.U16 desc[UR36][R6.64+0x1e2], R147 ;  /* 0x0001e29306000986 */ /* 0x000fe2000c101524 */
[----:B------:R-:W-:Y:S02]  /*c440*/  F2FP.BF16.F32.PACK_AB R149, RZ, R149 ;  /* 0x00000095ff95723e */ /* 0x000fe400000010ff */
[----:B------:R-:W-:Y:S01]  /*c450*/  F2FP.BF16.F32.PACK_AB R150, RZ, R150 ;  /* 0x00000096ff96723e */ /* 0x000fe200000010ff */
[----:B------:R-:W-:Y:S01]  /*c460*/  @P5 STG.E.U16 desc[UR36][R4.64+0x1f0], R148 ;  /* 0x0001f09404005986 */ /* 0x000fe2000c101524 */
[----:B------:R-:W-:-:S03]  /*c470*/  F2FP.BF16.F32.PACK_AB R151, RZ, R151 ;  /* 0x00000097ff97723e */ /* 0x000fc600000010ff */
[----:B------:R0:W-:Y:S02]  /*c480*/  @P4 STG.E.U16 desc[UR36][R4.64+0x1f2], R149 ;  /* 0x0001f29504004986 */ /* 0x0001e4000c101524 */
[----:B0-----:R-:W-:Y:S02]  /*c490*/  @P2 IMAD.MOV.U32 R4, RZ, RZ, R6 ;  /* 0x000000ffff042224 */ /* 0x001fe400078e0006 */
[----:B------:R-:W-:-:S05]  /*c4a0*/  @P2 IMAD.MOV.U32 R5, RZ, RZ, R7 ;  /* 0x000000ffff052224 */ /* 0x000fca00078e0007 */
[----:B------:R0:W-:Y:S04]  /*c4b0*/  @P2 STG.E.U16 desc[UR36][R4.64+0x1f0], R150 ;  /* 0x0001f09604002986 */ /* 0x0001e8000c101524 */
[----:B------:R0:W-:Y:S02]  /*c4c0*/  @P1 STG.E.U16 desc[UR36][R6.64+0x1f2], R151 ;  /* 0x0001f29706001986 */ /* 0x0001e4000c101524 */
.L_x_291:
[----:B------:R-:W-:Y:S05]  /*c4d0*/  BSYNC B0 ;  /* 0x0000000000007941 */ /* 0x000fea0003800000 */
.L_x_37:
[----:B------:R-:W-:Y:S01]  /*c4e0*/  ULDC UR4, c[0x0][0xc] ;  /* 0x0000030000047ab9 */ /* 0x000fe20000000800 */
[----:B------:R-:W-:Y:S01]  /*c4f0*/  ULDC UR5, c[0x0][0x10] ;  /* 0x0000040000057ab9 */ /* 0x000fe20000000800 */
[----:B0-----:R-:W0:Y:S01]  /*c500*/  LDC R3, c[0x0][0x14] ;  /* 0x00000500ff037b82 */ /* 0x001e220000000800 */
[----:B------:R-:W-:Y:S01]  /*c510*/  UIMAD.WIDE.U32 UR4, UR4, UR5, URZ ;  /* 0x00000005040472a5 */ /* 0x000fe2000f8e003f */
[----:B------:R-:W-:Y:S01]  /*c520*/  PRMT R0, RZ, 0x7610, R0 ;  /* 0x00007610ff007816 */ /* 0x000fe20000000000 */
[----:B-----5:R-:W-:Y:S02]  /*c530*/  IMAD.MOV.U32 R22, RZ, RZ, -0x1 ;  /* 0xffffffffff167424 */ /* 0x020fe400078e00ff */
[----:B------:R-:W-:Y:S02]  /*c540*/  IMAD.MOV.U32 R23, RZ, RZ, -0x1 ;  /* 0xffffffffff177424 */ /* 0x000fe400078e00ff */
[----:B0-----:R-:W-:-:S04]  /*c550*/  IMAD.WIDE.U32 R16, R3, UR4, R16 ;  /* 0x0000000403107c25 */ /* 0x001fc8000f8e0010 */
[----:B------:R-:W-:Y:S01]  /*c560*/  IMAD R3, R3, UR5, RZ ;  /* 0x0000000503037c24 */ /* 0x000fe2000f8e02ff */
[----:B------:R-:W-:Y:S02]  /*c570*/  ULDC.64 UR4, c[0x0][0x850] ;  /* 0x0002140000047ab9 */ /* 0x000fe40000000a00 */
[----:B------:R-:W-:Y:S01]  /*c580*/  ISETP.GE.U32.AND P0, PT, R16, UR4, PT ;  /* 0x0000000410007c0c */ /* 0x000fe2000bf06070 */
[----:B------:R-:W-:-:S05]  /*c590*/  IMAD.IADD R17, R17, 0x1, R3 ;  /* 0x0000000111117824 */ /* 0x000fca00078e0203 */
[----:B------:R-:W-:-:S13]  /*c5a0*/  ISETP.GE.U32.AND.EX P0, PT, R17, UR5, PT, P0 ;  /* 0x0000000511007c0c */ /* 0x000fda000bf06100 */
[----:B------:R-:W-:Y:S05]  /*c5b0*/  @P0 BRA `(.L_x_292) ;  /* 0x0000000400640947 */ /* 0x000fea0003800000 */
[----:B------:R-:W0:Y:S01]  /*c5c0*/  S2R R12, SR_CTAID.X ;  /* 0x00000000000c7919 */ /* 0x000e220000002500 */
[----:B------:R-:W5:Y:S01]  /*c5d0*/  LDC.64 R10, c[0x0][0x828] ;  /* 0x00020a00ff0a7b82 */ /* 0x000f620000000a00 */
[----:B------:R-:W-:Y:S01]  /*c5e0*/  ULDC UR4, c[0x0][0x150] ;  /* 0x0000540000047ab9 */ /* 0x000fe20000000800 */
[----:B-1234-:R-:W-:Y:S01]  /*c5f0*/  IMAD.MOV.U32 R8, RZ, RZ, R16 ;  /* 0x000000ffff087224 */ /* 0x01efe200078e0010 */
[----:B------:R-:W1:Y:S01]  /*c600*/  S2R R22, SR_CTAID.Y ;  /* 0x0000000000167919 */ /* 0x000e620000002600 */
[----:B------:R-:W-:-:S04]  /*c610*/  IMAD.MOV.U32 R9, RZ, RZ, R17 ;  /* 0x000000ffff097224 */ /* 0x000fc800078e0011 */
[----:B------:R-:W2:Y:S08]  /*c620*/  LDC R21, c[0x0][0x144] ;  /* 0x00005100ff157b82 */ /* 0x000eb00000000800 */
[----:B------:R-:W3:Y:S08]  /*c630*/  LDC R0, c[0x0][0x830] ;  /* 0x00020c00ff007b82 */ /* 0x000ef00000000800 */
[----:B------:R-:W4:Y:S01]  /*c640*/  LDC.64 R14, c[0x0][0x820] ;  /* 0x00020800ff0e7b82 */ /* 0x000f220000000a00 */
[----:B-----5:R-:W-:-:S04]  /*c650*/  ISETP.NE.U32.AND P0, PT, R10, RZ, PT ;  /* 0x000000ff0a00720c */ /* 0x020fc80003f05070 */
[----:B------:R-:W-:Y:S02]  /*c660*/  ISETP.NE.AND.EX P0, PT, R11, RZ, PT, P0 ;  /* 0x000000ff0b00720c */ /* 0x000fe40003f05300 */
[----:B0-----:R-:W-:-:S05]  /*c670*/  I2FP.F32.U32 R3, R12 ;  /* 0x0000000c00037245 */ /* 0x001fca0000201000 */
[----:B------:R-:W-:-:S04]  /*c680*/  FMUL R3, R3, UR4 ;  /* 0x0000000403037c20 */ /* 0x000fc80008400000 */
[----:B------:R0:W0:Y:S02]  /*c690*/  F2I.U32.TRUNC.NTZ R20, R3 ;  /* 0x0000000300147305 */ /* 0x000024000020f000 */
[----:B-123--:R-:W-:Y:S05]  /*c6a0*/  @!P0 BRA `(.L_x_293) ;  /* 0x0000000000288947 */ /* 0x00efea0003800000 */
[----:B0-----:R-:W0:Y:S02]  /*c6b0*/  LDC R3, c[0x0][0x834] ;  /* 0x00020d00ff037b82 */ /* 0x001e240000000800 */
        /* <DEDUP_REMOVED lines=9> */
.L_x_293:
[----:B------:R-:W1:Y:S01]  /*c750*/  LDC.64 R26, c[0x0][0x840] ;  /* 0x00021000ff1a7b82 */ /* 0x000e620000000a00 */
[-CC-:B------:R-:W-:Y:S01]  /*c760*/  SHF.R.U64 R23, R8, R0.reuse, R9.reuse ;  /* 0x0000000008177219 */ /* 0x180fe20000001209 */
[----:B0-----:R-:W-:Y:S01]  /*c770*/  IMAD.MOV R20, RZ, RZ, -R20 ;  /* 0x000000ffff147224 */ /* 0x001fe200078e0a14 */
[----:B------:R-:W-:Y:S01]  /*c780*/  SHF.R.U32.HI R0, RZ, R0, R9 ;  /* 0x00000000ff007219 */ /* 0x000fe20000011609 */
[----:B------:R-:W-:Y:S01]  /*c790*/  ULDC UR4, c[0x0][0x154] ;  /* 0x0000550000047ab9 */ /* 0x000fe20000000800 */
[----:B------:R-:W-:Y:S01]  /*c7a0*/  IADD3 R3, P0, RZ, -R23, RZ ;  /* 0x80000017ff037210 */ /* 0x000fe20007f1e0ff */
[----:B------:R-:W-:Y:S02]  /*c7b0*/  IMAD R21, R21, R20, R12 ;  /* 0x0000001415157224 */ /* 0x000fe400078e020c */
[----:B------:R-:W0:Y:S01]  /*c7c0*/  LDC R6, c[0x0][0x818] ;  /* 0x00020600ff067b82 */ /* 0x000e220000000800 */
[----:B------:R-:W-:Y:S02]  /*c7d0*/  IMAD.MOV.U32 R7, RZ, RZ, 0x1 ;  /* 0x00000001ff077424 */ /* 0x000fe400078e00ff */
[----:B------:R-:W-:-:S04]  /*c7e0*/  IMAD.X R5, RZ, RZ, ~R0, P0 ;  /* 0x000000ffff057224 */ /* 0x000fc800000e0e00 */
[-C--:B----4-:R-:W-:Y:S01]  /*c7f0*/  IMAD R0, R5, R14.reuse, RZ ;  /* 0x0000000e05007224 */ /* 0x090fe200078e02ff */
[----:B------:R-:W2:Y:S01]  /*c800*/  LDC R8, c[0x0][0x808] ;  /* 0x00020200ff087b82 */ /* 0x000ea20000000800 */
[----:B------:R-:W-:-:S04]  /*c810*/  IMAD.WIDE.U32 R4, R3, R14, R16 ;  /* 0x0000000e03047225 */ /* 0x000fc800078e0010 */
[----:B------:R-:W-:Y:S01]  /*c820*/  IMAD R3, R3, R15, R0 ;  /* 0x0000000f03037224 */ /* 0x000fe200078e0200 */
[----:B------:R-:W-:Y:S02]  /*c830*/  I2FP.F32.U32 R0, R22 ;  /* 0x0000001600007245 */ /* 0x000fe40000201000 */
[----:B------:R-:W3:Y:S01]  /*c840*/  LDC R24, c[0x0][0x858] ;  /* 0x00021600ff187b82 */ /* 0x000ee20000000800 */
[----:B------:R-:W-:Y:S01]  /*c850*/  IMAD.IADD R3, R5, 0x1, R3 ;  /* 0x0000000105037824 */ /* 0x000fe200078e0203 */
[----:B-1----:R-:W-:Y:S01]  /*c860*/  ISETP.NE.U32.AND P0, PT, R26, RZ, PT ;  /* 0x000000ff1a00720c */ /* 0x002fe20003f05070 */
[----:B------:R-:W-:Y:S01]  /*c870*/  FMUL R0, R0, UR4 ;  /* 0x0000000400007c20 */ /* 0x000fe20008400000 */
[----:B------:R-:W-:Y:S02]  /*c880*/  IMAD.MOV.U32 R5, RZ, RZ, -0x1 ;  /* 0xffffffffff057424 */ /* 0x000fe400078e00ff */
[----:B------:R-:W-:Y:S01]  /*c890*/  ISETP.NE.AND.EX P0, PT, R27, RZ, PT, P0 ;  /* 0x000000ff1b00720c */ /* 0x000fe20003f05300 */
[----:B------:R1:W4:Y:S01]  /*c8a0*/  F2I.U32.TRUNC.NTZ R13, R0 ;  /* 0x00000000000d7305 */ /* 0x000322000020f000 */
[----:B------:R-:W1:Y:S01]  /*c8b0*/  LDC R15, c[0x0][0x148] ;  /* 0x00005200ff0f7b82 */ /* 0x000e620000000800 */
[----:B0-----:R-:W-:-:S02]  /*c8c0*/  SHF.R.U64 R12, R4, R6, R3 ;  /* 0x00000006040c7219 */ /* 0x001fc40000001203 */
[----:B------:R-:W-:-:S05]  /*c8d0*/  SHF.R.U32.HI R3, RZ, R6, R3 ;  /* 0x00000006ff037219 */ /* 0x000fca0000011603 */
[----:B------:R-:W0:Y:S01]  /*c8e0*/  LDC R20, c[0x0][0x800] ;  /* 0x00020000ff147b82 */ /* 0x000e220000000800 */
[-CC-:B--2---:R-:W-:Y:S02]  /*c8f0*/  SHF.R.U64 R10, R12, R8.reuse, R3.reuse ;  /* 0x000000080c0a7219 */ /* 0x184fe40000001203 */
[----:B------:R-:W-:-:S05]  /*c900*/  SHF.R.U32.HI R3, RZ, R8, R3 ;  /* 0x00000008ff037219 */ /* 0x000fca0000011603 */
[----:B------:R-:W2:Y:S01]  /*c910*/  LDC R28, c[0x0][0x848] ;  /* 0x00021200ff1c7b82 */ /* 0x000ea20000000800 */
[-C--:B---3--:R-:W-:Y:S02]  /*c920*/  SHF.L.U32 R4, R5, R24.reuse, RZ ;  /* 0x0000001805047219 */ /* 0x088fe400000006ff */
[--C-:B------:R-:W-:Y:S02]  /*c930*/  SHF.R.U64 R14, R10, R24, R3.reuse ;  /* 0x000000180a0e7219 */ /* 0x100fe40000001203 */
[----:B------:R-:W-:Y:S02]  /*c940*/  LOP3.LUT R25, RZ, R4, RZ, 0x33, !PT ;  /* 0x00000004ff197212 */ /* 0x000fe400078e33ff */
[-C--:B------:R-:W-:Y:S01]  /*c950*/  SHF.R.U32.HI R5, RZ, R24.reuse, R3 ;  /* 0x00000018ff057219 */ /* 0x080fe20000011603 */
[----:B------:R-:W3:Y:S01]  /*c960*/  LDC R29, c[0x0][0x838] ;  /* 0x00020e00ff1d7b82 */ /* 0x000ee20000000800 */
[----:B------:R-:W-:Y:S01]  /*c970*/  SHF.L.U32 R152, R7, R24, RZ ;  /* 0x0000001807987219 */ /* 0x000fe200000006ff */
[----:B------:R-:W-:-:S06]  /*c980*/  IMAD.MOV.U32 R4, RZ, RZ, R14 ;  /* 0x000000ffff047224 */ /* 0x000fcc00078e000e */
[----:B------:R-:W0:Y:S01]  /*c990*/  LDC R30, c[0x0][0x810] ;  /* 0x00020400ff1e7b82 */ /* 0x000e220000000800 */
[----:B----4-:R-:W-:Y:S05]  /*c9a0*/  @!P0 BRA `(.L_x_294) ;  /* 0x0000000000288947 */ /* 0x010fea0003800000 */
[----:B------:R-:W4:Y:S02]  /*c9b0*/  LDC R3, c[0x0][0x84c] ;  /* 0x00021300ff037b82 */ /* 0x000f240000000800 */
[----:B----4-:R-:W-:-:S05]  /*c9c0*/  IADD3 R3, P0, R14, R3, RZ ;  /* 0x000000030e037210 */ /* 0x010fca0007f1e0ff */
        /* <DEDUP_REMOVED lines=8> */
.L_x_294:
[----:B------:R-:W-:Y:S01]  /*ca50*/  ISETP.NE.AND P0, PT, R2, 0x1, PT ;  /* 0x000000010200780c */ /* 0x000fe20003f05270 */
[----:B0-----:R-:W-:Y:S01]  /*ca60*/  VIADD R7, R20, 0xffffffff ;  /* 0xffffffff14077836 */ /* 0x001fe20000000000 */
[----:B-12---:R-:W-:Y:S01]  /*ca70*/  SHF.R.U64 R0, R4, R28, R5 ;  /* 0x0000001c04007219 */ /* 0x006fe20000001205 */
[----:B------:R-:W-:Y:S01]  /*ca80*/  IMAD.MOV R13, RZ, RZ, -R13 ;  /* 0x000000ffff0d7224 */ /* 0x000fe200078e0a0d */
[----:B------:R-:W-:Y:S01]  /*ca90*/  LOP3.LUT R5, R10, R25, RZ, 0xc0, !PT ;  /* 0x000000190a057212 */ /* 0x000fe200078ec0ff */
[----:B------:R-:W-:Y:S02]  /*caa0*/  IMAD.MOV.U32 R4, RZ, RZ, 0x1 ;  /* 0x00000001ff047424 */ /* 0x000fe400078e00ff */
[----:B------:R-:W-:Y:S02]  /*cab0*/  IMAD.MOV R3, RZ, RZ, -R0 ;  /* 0x000000ffff037224 */ /* 0x000fe400078e0a00 */
[----:B------:R-:W-:Y:S01]  /*cac0*/  IMAD R152, R152, R0, R5 ;  /* 0x0000000098987224 */ /* 0x000fe200078e0205 */
[----:B------:R-:W-:Y:S01]  /*cad0*/  LOP3.LUT R5, R12, R7, RZ, 0xc0, !PT ;  /* 0x000000070c057212 */ /* 0x000fe200078ec0ff */
[----:B---3--:R-:W-:-:S02]  /*cae0*/  IMAD R0, R3, R29, R14 ;  /* 0x0000001d03007224 */ /* 0x008fc400078e020e */
[----:B------:R-:W-:Y:S02]  /*caf0*/  @P0 IMAD R21, R15, R13, R22 ;  /* 0x0000000d0f150224 */ /* 0x000fe400078e0216 */
[----:B------:R-:W-:Y:S01]  /*cb00*/  IMAD R3, R0, R20, R5 ;  /* 0x0000001400037224 */ /* 0x000fe200078e0205 */
[----:B------:R-:W-:Y:S01]  /*cb10*/  PRMT R0, R4, 0x7610, R0 ;  /* 0x0000761004007816 */ /* 0x000fe20000000000 */
[----:B------:R-:W-:-:S05]  /*cb20*/  IMAD R152, R152, R30, R21 ;  /* 0x0000001e98987224 */ /* 0x000fca00078e0215 */
[----:B------:R-:W-:Y:S02]  /*cb30*/  SEL R22, R3, R152, !P0 ;  /* 0x0000009803167207 */ /* 0x000fe40004000000 */
[----:B------:R-:W-:-:S07]  /*cb40*/  SEL R152, R152, R3, !P0 ;  /* 0x0000000398987207 */ /* 0x000fce0004000000 */
.L_x_292:
[----:B------:R-:W-:-:S13]  /*cb50*/  LOP3.LUT P0, RZ, R0, 0xff, RZ, 0xc0, !PT ;  /* 0x000000ff00ff7812 */ /* 0x000fda000780c0ff */
[----:B------:R-:W-:Y:S05]  /*cb60*/  @P0 BRA `(.L_x_295) ;  /* 0xffffff4000e00947 */ /* 0x000fea000383ffff */
[----:B------:R-:W-:Y:S05]  /*cb70*/  EXIT ;  /* 0x000000000000794d */ /* 0x000fea0003800000 */
.L_x_3:
[----:B0-----:R-:W-:Y:S01]  /*cb80*/  ULDC.64 UR4, c[0x0][0x850] ;  /* 0x0002140000047ab9 */ /* 0x001fe20000000a00 */
        /* <DEDUP_REMOVED lines=25> */
.L_x_297:
[-CC-:B------:R-:W-:Y:S01]  /*cd20*/  SHF.R.U64 R29, R10, R14.reuse, R11.reuse ;  /* 0x0000000e0a1d7219 */ /* 0x180fe2000000120b */
[----:B------:R-:W0:Y:S01]  /*cd30*/  LDC.64 R22, c[0x0][0x840] ;  /* 0x00021000ff167b82 */ /* 0x000e220000000a00 */
[----:B------:R-:W-:Y:S01]  /*cd40*/  SHF.R.U32.HI R5, RZ, R14, R11 ;  /* 0x0000000eff057219 */ /* 0x000fe2000001160b */
[----:B------:R-:W-:Y:S01]  /*cd50*/  ULDC UR4, c[0x0][0x150] ;  /* 0x0000540000047ab9 */ /* 0x000fe20000000800 */
[----:B------:R-:W-:Y:S02]  /*cd60*/  IADD3 R9, P0, RZ, -R29, RZ ;  /* 0x8000001dff097210 */ /* 0x000fe40007f1e0ff */
[----:B------:R-:W-:-:S03]  /*cd70*/  I2FP.F32.U32 R6, R4 ;  /* 0x0000000400067245 */ /* 0x000fc60000201000 */
[----:B------:R-:W1:Y:S01]  /*cd80*/  LDC R12, c[0x0][0x818] ;  /* 0x00020600ff0c7b82 */ /* 0x000e620000000800 */
[----:B------:R-:W-:Y:S02]  /*cd90*/  IMAD.X R5, RZ, RZ, ~R5, P0 ;  /* 0x000000ffff057224 */ /* 0x000fe400000e0e05 */
[----:B------:R-:W-:Y:S01]  /*cda0*/  FMUL R11, R6, UR4 ;  /* 0x00000004060b7c20 */ /* 0x000fe20008400000 */
[----:B------:R-:W-:Y:S01]  /*cdb0*/  IMAD.WIDE.U32 R6, R9, R20, R16 ;  /* 0x0000001409067225 */ /* 0x000fe200078e0010 */
[----:B------:R-:W-:-:S03]  /*cdc0*/  ULDC UR4, c[0x0][0x154] ;  /* 0x0000550000047ab9 */ /* 0x000fc60000000800 */
[----:B------:R-:W-:Y:S01]  /*cdd0*/  IMAD R8, R5, R20, RZ ;  /* 0x0000001405087224 */ /* 0x000fe200078e02ff */
[----:B------:R-:W2:Y:S01]  /*cde0*/  LDC R13, c[0x0][0x144] ;  /* 0x00005100ff0d7b82 */ /* 0x000ea20000000800 */
[----:B------:R-:W3:Y:S02]  /*cdf0*/  F2I.U32.TRUNC.NTZ R11, R11 ;  /* 0x0000000b000b7305 */ /* 0x000ee4000020f000 */
[----:B------:R-:W-:Y:S02]  /*ce00*/  IMAD R5, R9, R21, R8 ;  /* 0x0000001509057224 */ /* 0x000fe400078e0208 */
[----:B------:R-:W-:Y:S02]  /*ce10*/  IMAD.MOV.U32 R8, RZ, RZ, -0x1 ;  /* 0xffffffffff087424 */ /* 0x000fe400078e00ff */
[----:B------:R-:W-:Y:S01]  /*ce20*/  IMAD.IADD R5, R7, 0x1, R5 ;  /* 0x0000000107057824 */ /* 0x000fe200078e0205 */
[----:B------:R-:W4:Y:S01]  /*ce30*/  LDC R20, c[0x0][0x808] ;  /* 0x00020200ff147b82 */ /* 0x000f220000000800 */
[----:B------:R-:W-:-:S02]  /*ce40*/  I2FP.F32.U32 R7, R3 ;  /* 0x0000000300077245 */ /* 0x000fc40000201000 */
[----:B0-----:R-:W-:-:S03]  /*ce50*/  ISETP.NE.U32.AND P0, PT, R22, RZ, PT ;  /* 0x000000ff1600720c */ /* 0x001fc60003f05070 */
[----:B------:R-:W-:Y:S01]  /*ce60*/  FMUL R7, R7, UR4 ;  /* 0x0000000407077c20 */ /* 0x000fe20008400000 */
[----:B------:R-:W-:Y:S01]  /*ce70*/  ISETP.NE.AND.EX P0, PT, R23, RZ, PT, P0 ;  /* 0x000000ff1700720c */ /* 0x000fe20003f05300 */
[----:B------:R-:W0:Y:S01]  /*ce80*/  LDC R9, c[0x0][0x858] ;  /* 0x00021600ff097b82 */ /* 0x000e220000000800 */
[-C--:B-1----:R-:W-:Y:S01]  /*ce90*/  SHF.R.U64 R10, R6, R12.reuse, R5 ;  /* 0x0000000c060a7219 */ /* 0x082fe20000001205 */
[----:B---3--:R-:W-:Y:S01]  /*cea0*/  IMAD.MOV R6, RZ, RZ, -R11 ;  /* 0x000000ffff067224 */ /* 0x008fe200078e0a0b */
[----:B------:R-:W-:Y:S02]  /*ceb0*/  SHF.R.U32.HI R5, RZ, R12, R5 ;  /* 0x0000000cff057219 */ /* 0x000fe40000011605 */
[----:B------:R1:W3:Y:S03]  /*cec0*/  F2I.U32.TRUNC.NTZ R12, R7 ;  /* 0x00000007000c7305 */ /* 0x0002e6000020f000 */
[----:B------:R-:W1:Y:S01]  /*ced0*/  LDC R14, c[0x0][0x148] ;  /* 0x00005200ff0e7b82 */ /* 0x000e620000000800 */
[----:B--2---:R-:W-:-:S02]  /*cee0*/  IMAD R31, R13, R6, R4 ;  /* 0x000000060d1f7224 */ /* 0x004fc400078e0204 */
[----:B------:R-:W-:-:S05]  /*cef0*/  IMAD.MOV.U32 R6, RZ, RZ, 0x1 ;  /* 0x00000001ff067424 */ /* 0x000fca00078e00ff */
[----:B------:R-:W2:Y:S01]  /*cf00*/  LDC R21, c[0x0][0x800] ;  /* 0x00020000ff157b82 */ /* 0x000ea20000000800 */
[-CC-:B----4-:R-:W-:Y:S02]  /*cf10*/  SHF.R.U64 R13, R10, R20.reuse, R5.reuse ;  /* 0x000000140a0d7219 */ /* 0x190fe40000001205 */
[----:B------:R-:W-:-:S05]  /*cf20*/  SHF.R.U32.HI R4, RZ, R20, R5 ;  /* 0x00000014ff047219 */ /* 0x000fca0000011605 */
[----:B------:R-:W4:Y:S01]  /*cf30*/  LDC R24, c[0x0][0x848] ;  /* 0x00021200ff187b82 */ /* 0x000f220000000800 */
[-CC-:B0-----:R-:W-:Y:S02]  /*cf40*/  SHF.R.U64 R15, R13, R9.reuse, R4.reuse ;  /* 0x000000090d0f7219 */ /* 0x181fe40000001204 */
[-C--:B------:R-:W-:Y:S02]  /*cf50*/  SHF.L.U32 R8, R8, R9.reuse, RZ ;  /* 0x0000000908087219 */ /* 0x080fe400000006ff */
[-C--:B------:R-:W-:Y:S01]  /*cf60*/  SHF.R.U32.HI R5, RZ, R9.reuse, R4 ;  /* 0x00000009ff057219 */ /* 0x080fe20000011604 */
[----:B------:R-:W-:Y:S01]  /*cf70*/  IMAD.MOV.U32 R4, RZ, RZ, R15 ;  /* 0x000000ffff047224 */ /* 0x000fe200078e000f */
[----:B------:R-:W-:Y:S01]  /*cf80*/  SHF.L.U32 R20, R6, R9, RZ ;  /* 0x0000000906147219 */ /* 0x000fe200000006ff */
[----:B------:R-:W0:Y:S01]  /*cf90*/  LDC R25, c[0x0][0x838] ;  /* 0x00020e00ff197b82 */ /* 0x000e220000000800 */
[----:B------:R-:W-:-:S07]  /*cfa0*/  LOP3.LUT R26, RZ, R8, RZ, 0x33, !PT ;  /* 0x00000008ff1a7212 */ /* 0x000fce00078e33ff */
[----:B------:R-:W0:Y:S01]  /*cfb0*/  LDC R27, c[0x0][0x810] ;  /* 0x00020400ff1b7b82 */ /* 0x000e220000000800 */
[----:B-1-3--:R-:W-:Y:S05]  /*cfc0*/  @!P0 BRA `(.L_x_298) ;  /* 0x0000000000288947 */ /* 0x00afea0003800000 */
[----:B------:R-:W1:Y:S02]  /*cfd0*/  LDC R4, c[0x0][0x84c] ;  /* 0x00021300ff047b82 */ /* 0x000e640000000800 */
[----:B-1----:R-:W-:-:S05]  /*cfe0*/  IADD3 R9, P0, R15, R4, RZ ;  /* 0x000000040f097210 */ /* 0x002fca0007f1e0ff */
        /* <DEDUP_REMOVED lines=8> */
.L_x_298:
[----:B------:R-:W-:Y:S01]  /*d070*/  ISETP.NE.AND P0, PT, R2, 0x1, PT ;  /* 0x000000010200780c */ /* 0x000fe20003f05270 */
[----:B--2---:R-:W-:Y:S01]  /*d080*/  VIADD R7, R21, 0xffffffff ;  /* 0xffffffff15077836 */ /* 0x004fe20000000000 */
[----:B----4-:R-:W-:Y:S01]  /*d090*/  SHF.R.U64 R5, R4, R24, R5 ;  /* 0x0000001804057219 */ /* 0x010fe20000001205 */
[----:B------:R-:W-:Y:S01]  /*d0a0*/  IMAD.MOV R12, RZ, RZ, -R12 ;  /* 0x000000ffff0c7224 */ /* 0x000fe200078e0a0c */
[----:B------:R-:W-:Y:S02]  /*d0b0*/  LOP3.LUT R4, R13, R26, RZ, 0xc0, !PT ;  /* 0x0000001a0d047212 */ /* 0x000fe400078ec0ff */
[----:B------:R-:W-:Y:S01]  /*d0c0*/  LOP3.LUT R10, R10, R7, RZ, 0xc0, !PT ;  /* 0x000000070a0a7212 */ /* 0x000fe200078ec0ff */
[----:B------:R-:W-:Y:S02]  /*d0d0*/  IMAD.MOV R6, RZ, RZ, -R5 ;  /* 0x000000ffff067224 */ /* 0x000fe400078e0a05 */
[----:B------:R-:W-:-:S04]  /*d0e0*/  IMAD R4, R20, R5, R4 ;  /* 0x0000000514047224 */ /* 0x000fc800078e0204 */
[----:B------:R-:W-:Y:S02]  /*d0f0*/  @P0 IMAD R31, R14, R12, R3 ;  /* 0x0000000c0e1f0224 */ /* 0x000fe400078e0203 */
[----:B0-----:R-:W-:Y:S02]  /*d100*/  IMAD R3, R6, R25, R15 ;  /* 0x0000001906037224 */ /* 0x001fe400078e020f */
[----:B------:R-:W-:Y:S02]  /*d110*/  IMAD R31, R4, R27, R31 ;  /* 0x0000001b041f7224 */ /* 0x000fe400078e021f */
[----:B------:R-:W-:Y:S02]  /*d120*/  IMAD R4, R3, R21, R10 ;  /* 0x0000001503047224 */ /* 0x000fe400078e020a */
[----:B------:R-:W-:-:S03]  /*d130*/  IMAD.MOV.U32 R6, RZ, RZ, 0x1 ;  /* 0x00000001ff067424 */ /* 0x000fc600078e00ff */
[----:B------:R-:W-:Y:S02]  /*d140*/  SEL R30, R4, R31, !P0 ;  /* 0x0000001f041e7207 */ /* 0x000fe40004000000 */
[----:B------:R-:W-:-:S07]  /*d150*/  SEL R31, R31, R4, !P0 ;  /* 0x000000041f1f7207 */ /* 0x000fce0004000000 */
.L_x_296:
[----:B------:R-:W-:-:S08]  /*d160*/  NOP ;  /* 0x0000000000007918 */ /* 0x000fd00000000000 */
[----:B------:R-:W0:-:S00]  /*d170*/  USETMAXREG.DEALLOC.CTAPOOL 0x28 ;  /* 0x00000028000079c8 */ /* 0x000e0000080e0500 */
[----:B0-----:R-:W-:-:S13]  /*d180*/  ISETP.NE.AND P0, PT, R0, RZ, PT ;  /* 0x000000ff0000720c */ /* 0x001fda0003f05270 */
[----:B------:R-:W-:Y:S05]  /*d190*/  @P0 EXIT ;  /* 0x000000000000094d */ /* 0x000fea0003800000 */
[----:B------:R-:W-:Y:S01]  /*d1a0*/  LOP3.LUT P0, RZ, R6, 0xff, RZ, 0xc0, !PT ;  /* 0x000000ff06ff7812 */ /* 0x000fe2000780c0ff */
[----:B------:R-:W-:Y:S02]  /*d1b0*/  IMAD.MOV.U32 R27, RZ, RZ, 0x1 ;  /* 0x00000001ff1b7424 */ /* 0x000fe400078e00ff */
[----:B------:R-:W-:-:S10]  /*d1c0*/  IMAD.MOV.U32 R28, RZ, RZ, RZ ;  /* 0x000000ffff1c7224 */ /* 0x000fd400078e00ff */
[----:B------:R-:W-:Y:S05]  /*d1d0*/  @!P0 BRA `(.L_x_299) ;  /* 0x00000010000c8947 */ /* 0x000fea0003800000 */
[----:B------:R-:W0:Y:S01]  /*d1e0*/  LDC R0, c[0x0][0x28c] ;  /* 0x0000a300ff007b82 */ /* 0x000e220000000800 */
[----:B------:R-:W-:Y:S01]  /*d1f0*/  ULDC UR41, c[0x0][0x858] ;  /* 0x0002160000297ab9 */ /* 0x000fe20000000800 */
[----:B------:R-:W-:Y:S01]  /*d200*/  UMOV UR5, 0xffffffff ;  /* 0xffffffff00057882 */ /* 0x000fe20000000000 */
[----:B------:R-:W-:Y:S01]  /*d210*/  ULDC UR4, c[0x0][0xc] ;  /* 0x0000030000047ab9 */ /* 0x000fe20000000800 */
[----:B------:R-:W-:Y:S01]  /*d220*/  USHF.L.U32 UR42, UR5, UR41, URZ ;  /* 0x00000029052a7299 */ /* 0x000fe2000800063f */
[C---:B------:R-:W-:Y:S01]  /*d230*/  LOP3.LUT P1, RZ, R18.reuse, 0x7f, RZ, 0xc0, !PT ;  /* 0x0000007f12ff7812 */ /* 0x040fe2000782c0ff */
[----:B------:R-:W-:Y:S01]  /*d240*/  UMOV UR6, 0x1 ;  /* 0x0000000100067882 */ /* 0x000fe20000000000 */
[----:B------:R-:W-:Y:S01]  /*d250*/  LOP3.LUT P0, RZ, R18, 0x1f, RZ, 0xc0, !PT ;  /* 0x0000001f12ff7812 */ /* 0x000fe2000780c0ff */
[----:B------:R-:W-:Y:S01]  /*d260*/  ULDC UR5, c[0x0][0x10] ;  /* 0x0000040000057ab9 */ /* 0x000fe20000000800 */
[----:B------:R-:W-:Y:S01]  /*d270*/  USHF.L.U32 UR41, UR6, UR41, URZ ;  /* 0x0000002906297299 */ /* 0x000fe2000800063f */
[----:B------:R-:W-:Y:S01]  /*d280*/  BSSY B6, `(.L_x_299) ;  /* 0x00000f8000067945 */ /* 0x000fe20003800000 */
[----:B------:R-:W-:Y:S01]  /*d290*/  UIMAD.WIDE.U32 UR4, UR4, UR5, URZ ;  /* 0x00000005040472a5 */ /* 0x000fe2000f8e003f */
[----:B------:R-:W-:Y:S01]  /*d2a0*/  PLOP3.LUT P0, PT, P0, P1, PT, 0x8a, 0x0 ;  /* 0x000000000000781c */ /* 0x000fe20000703172 */
[----:B------:R-:W-:Y:S01]  /*d2b0*/  ULDC UR6, c[0x0][0x14] ;  /* 0x0000050000067ab9 */ /* 0x000fe20000000800 */
[----:B------:R-:W-:Y:S01]  /*d2c0*/  P2R R4, PR, RZ, 0x2 ;  /* 0x00000002ff047803 */ /* 0x000fe20000000000 */
[----:B------:R-:W-:Y:S01]  /*d2d0*/  UIMAD.WIDE.U32 UR38, UR4, UR6, URZ ;  /* 0x00000006042672a5 */ /* 0x000fe2000f8e003f */
[----:B------:R-:W-:Y:S01]  /*d2e0*/  IMAD.MOV.U32 R24, RZ, RZ, 0x1 ;  /* 0x00000001ff187424 */ /* 0x000fe200078e00ff */
[----:B------:R-:W-:Y:S01]  /*d2f0*/  UIMAD UR43, UR5, UR6, URZ ;  /* 0x00000006052b72a4 */ /* 0x000fe2000f8e023f */
[----:B------:R-:W-:Y:S01]  /*d300*/  LOP3.LUT R26, R19, 0x2, RZ, 0xfc, !PT ;  /* 0x00000002131a7812 */ /* 0x000fe200078efcff */
[----:B------:R-:W-:Y:S01]  /*d310*/  IMAD.MOV.U32 R28, RZ, RZ, RZ ;  /* 0x000000ffff1c7224 */ /* 0x000fe200078e00ff */
[----:B------:R-:W-:Y:S01]  /*d320*/  P2R R32, PR, RZ, 0x1 ;  /* 0x00000001ff207803 */ /* 0x000fe20000000000 */
[----:B------:R-:W-:Y:S01]  /*d330*/  IMAD.MOV.U32 R27, RZ, RZ, 0x1 ;  /* 0x00000001ff1b7424 */ /* 0x000fe200078e00ff */
[----:B------:R-:W-:Y:S01]  /*d340*/  ULDC UR40, c[0x0][0x800] ;  /* 0x0002000000287ab9 */ /* 0x000fe20000000800 */
[----:B------:R-:W-:Y:S01]  /*d350*/  ULOP3.LUT UR42, URZ, UR42, URZ, 0x33, !UPT ;  /* 0x0000002a3f2a7292 */ /* 0x000fe2000f8e333f */
[----:B0-----:R-:W-:Y:S01]  /*d360*/  VIADD R0, R0, 0x7f ;  /* 0x0000007f00007836 */ /* 0x001fe20000000000 */
[----:B------:R-:W-:-:S02]  /*d370*/  UIADD3 UR40, UR40, -0x1, URZ ;  /* 0xffffffff28287890 */ /* 0x000fc4000fffe03f */
[----:B------:R-:W-:Y:S02]  /*d380*/  UIADD3 UR43, UR39, UR43, URZ ;  /* 0x0000002b272b7290 */ /* 0x000fe4000fffe03f */
[----:B------:R-:W-:Y:S01]  /*d390*/  SHF.R.S32.HI R3, RZ, 0x1f, R0 ;  /* 0x0000001fff037819 */ /* 0x000fe20000011400 */
[----:B------:R-:W-:-:S03]  /*d3a0*/  ULDC.64 UR36, c[0x0][0x198] ;  /* 0x0000660000247ab9 */ /* 0x000fc60000000a00 */
[----:B------:R-:W-:-:S04]  /*d3b0*/  LEA.HI R3, R3, R0, RZ, 0x7 ;  /* 0x0000000003037211 */ /* 0x000fc800078f38ff */
[----:B------:R-:W-:-:S05]  /*d3c0*/  SHF.R.S32.HI R25, RZ, 0x7, R3 ;  /* 0x00000007ff197819 */ /* 0x000fca0000011403 */
[----:B------:R-:W-:-:S07]  /*d3d0*/  VIADD R23, R25, 0x1 ;  /* 0x0000000119177836 */ /* 0x000fce0000000000 */
.L_x_316:
[----:B------:R-:W0:Y:S01]  /*d3e0*/  S2R R3, SR_CgaCtaId ;  /* 0x0000000000037919 */ /* 0x000e220000008800 */
[----:B------:R-:W-:-:S04]  /*d3f0*/  MOV R22, 0x400 ;  /* 0x0000040000167802 */ /* 0x000fc80000000f00 */
[----:B0-----:R-:W-:-:S05]  /*d400*/  LEA R22, R3, R22, 0x18 ;  /* 0x0000001603167211 */ /* 0x001fca00078ec0ff */
[----:B------:R-:W-:-:S05]  /*d410*/  VIADD R0, R22, 0x800 ;  /* 0x0000080016007836 */ /* 0x000fca0000000000 */
[----:B------:R-:W-:-:S13]  /*d420*/  LOP3.LUT P0, RZ, R0, 0x3ff, RZ, 0xc0, !PT ;  /* 0x000003ff00ff7812 */ /* 0x000fda000780c0ff */
[----:B------:R-:W-:Y:S05]  /*d430*/  @!P0 BRA `(.L_x_300) ;  /* 0x0000000000408947 */ /* 0x000fea0003800000 */
[----:B------:R-:W-:Y:S01]  /*d440*/  MOV R14, 0x0 ;  /* 0x00000000000e7802 */ /* 0x000fe20000000f00 */
[----:B------:R-:W-:Y:S01]  /*d450*/  ULDC.64 UR4, c[0x4][0x70] ;  /* 0x01001c0000047ab9 */ /* 0x000fe20000000a00 */
[----:B------:R-:W-:Y:S01]  /*d460*/  ULDC.64 UR6, c[0x4][0x8] ;  /* 0x0100020000067ab9 */ /* 0x000fe20000000a00 */
[----:B------:R-:W-:Y:S02]  /*d470*/  IMAD.U32 R4, RZ, RZ, UR4 ;  /* 0x00000004ff047e24 */ /* 0x000fe4000f8e00ff */
[----:B------:R-:W-:Y:S01]  /*d480*/  IMAD.U32 R5, RZ, RZ, UR5 ;  /* 0x00000005ff057e24 */ /* 0x000fe2000f8e00ff */
[----:B------:R-:W0:Y:S01]  /*d490*/  LDC.64 R14, c[0x4][R14] ;  /* 0x010000000e0e7b82 */ /* 0x000e220000000a00 */
[----:B------:R-:W-:Y:S01]  /*d4a0*/  ULDC.64 UR4, c[0x4][0x78] ;  /* 0x01001e0000047ab9 */ /* 0x000fe20000000a00 */
[----:B------:R-:W-:Y:S02]  /*d4b0*/  IMAD.U32 R10, RZ, RZ, UR6 ;  /* 0x00000006ff0a7e24 */ /* 0x000fe4000f8e00ff */
[----:B------:R-:W-:-:S02]  /*d4c0*/  IMAD.U32 R6, RZ, RZ, UR4 ;  /* 0x00000004ff067e24 */ /* 0x000fc4000f8e00ff */
[----:B------:R-:W-:Y:S02]  /*d4d0*/  IMAD.U32 R7, RZ, RZ, UR5 ;  /* 0x00000005ff077e24 */ /* 0x000fe4000f8e00ff */
[----:B------:R-:W-:Y:S02]  /*d4e0*/  IMAD.U32 R11, RZ, RZ, UR7 ;  /* 0x00000007ff0b7e24 */ /* 0x000fe4000f8e00ff */
[----:B------:R-:W-:Y:S02]  /*d4f0*/  IMAD.MOV.U32 R8, RZ, RZ, 0x70 ;  /* 0x00000070ff087424 */ /* 0x000fe400078e00ff */
[----:B------:R-:W-:Y:S02]  /*d500*/  IMAD.MOV.U32 R12, RZ, RZ, 0x1 ;  /* 0x00000001ff0c7424 */ /* 0x000fe400078e00ff */
[----:B------:R-:W-:-:S07]  /*d510*/  IMAD.MOV.U32 R13, RZ, RZ, RZ ;  /* 0x000000ffff0d7224 */ /* 0x000fce00078e00ff */
[----:B------:R-:W-:-:S07]  /*d520*/  LEPC R20, `(.L_x_300) ;  /* 0x000000001014794e */ /* 0x000fce0000000000 */
[----:B0-----:R-:W-:Y:S05]  /*d530*/  CALL.ABS.NOINC R14 ;  /* 0x000000000e007343 */ /* 0x001fea0003c00000 */
.L_x_300:
        /* <DEDUP_REMOVED lines=19> */
.L_x_301:
[----:B------:R-:W0:Y:S02]  /*d670*/  LDC R0, c[0x0][0x28c] ;  /* 0x0000a300ff007b82 */ /* 0x000e240000000800 */
[----:B0-----:R-:W-:-:S13]  /*d680*/  ISETP.GE.AND P0, PT, R0, 0x1, PT ;  /* 0x000000010000780c */ /* 0x001fda0003f06270 */
[----:B------:R-:W-:Y:S05]  /*d690*/  @!P0 BRA `(.L_x_302) ;  /* 0x00000004001c8947 */ /* 0x000fea0003800000 */
[----:B------:R-:W-:Y:S01]  /*d6a0*/  BSSY B0, `(.L_x_302) ;  /* 0x0000046000007945 */ /* 0x000fe20003800000 */
[----:B------:R-:W-:Y:S02]  /*d6b0*/  IMAD.SHL.U32 R30, R30, 0x100, RZ ;  /* 0x000001001e1e7824 */ /* 0x000fe400078e00ff */
[----:B------:R-:W-:Y:S02]  /*d6c0*/  IMAD.SHL.U32 R31, R31, 0x80, RZ ;  /* 0x000000801f1f7824 */ /* 0x000fe400078e00ff */
[----:B------:R-:W-:Y:S02]  /*d6d0*/  IMAD.MOV.U32 R8, RZ, RZ, RZ ;  /* 0x000000ffff087224 */ /* 0x000fe400078e00ff */
[----:B------:R-:W-:Y:S02]  /*d6e0*/  IMAD.MOV.U32 R0, RZ, RZ, R23 ;  /* 0x000000ffff007224 */ /* 0x000fe400078e0017 */
[----:B------:R-:W-:Y:S02]  /*d6f0*/  IMAD.MOV.U32 R3, RZ, RZ, R27 ;  /* 0x000000ffff037224 */ /* 0x000fe400078e001b */
[----:B------:R-:W-:-:S07]  /*d700*/  IMAD.MOV.U32 R5, RZ, RZ, R28 ;  /* 0x000000ffff057224 */ /* 0x000fce00078e001c */
.L_x_311:
[----:B------:R-:W-:Y:S01]  /*d710*/  IMAD R7, R5, 0x8, R22 ;  /* 0x0000000805077824 */ /* 0x000fe200078e0216 */
[----:B------:R-:W-:Y:S01]  /*d720*/  SHF.L.U32 R4, R3, 0x1f, RZ ;  /* 0x0000001f03047819 */ /* 0x000fe200000006ff */
[----:B------:R-:W-:Y:S01]  /*d730*/  BSSY B1, `(.L_x_303) ;  /* 0x0000005000017945 */ /* 0x000fe20003800000 */
[----:B------:R-:W-:Y:S02]  /*d740*/  LOP3.LUT P1, RZ, R18, 0x7f, RZ, 0xc0, !PT ;  /* 0x0000007f12ff7812 */ /* 0x000fe4000782c0ff */
[----:B------:R-:W0:Y:S11]  /*d750*/  SYNCS.PHASECHK.TRANS64.TRYWAIT P0, [R7+URZ+0x10], R4 ;  /* 0x00001004070075a7 */ /* 0x000e36000800017f */
[----:B------:R-:W1:Y:S01]  /*d760*/  @!P1 LDC R6, c[0x0][0x70c] ;  /* 0x0001c300ff069b82 */ /* 0x000e620000000800 */
[----:B0-----:R-:W-:Y:S05]  /*d770*/  @!P0 BRA `(.L_x_304) ;  /* 0x0000000c00748947 */ /* 0x001fea0003800000 */
.L_x_325:
[----:B------:R-:W-:Y:S05]  /*d780*/  BSYNC B1 ;  /* 0x0000000000017941 */ /* 0x000fea0003800000 */
.L_x_303:
[----:B------:R-:W-:Y:S02]  /*d790*/  LOP3.LUT P0, RZ, R18, 0x7f, RZ, 0xc0, !PT ;  /* 0x0000007f12ff7812 */ /* 0x000fe4000780c0ff */
[----:B0-----:R-:W-:-:S11]  /*d7a0*/  PRMT R4, R26, 0x9910, RZ ;  /* 0x000099101a047816 */ /* 0x001fd600000000ff */
[----:B-1----:R0:W-:Y:S01]  /*d7b0*/  @!P0 SYNCS.ARRIVE.TRANS64 RZ, [R7+URZ], R6 ;  /* 0x0000000607ff89a7 */ /* 0x0021e2000800003f */
[----:B------:R-:W-:-:S13]  /*d7c0*/  ISETP.NE.AND P0, PT, R4, 0x2, PT ;  /* 0x000000020400780c */ /* 0x000fda0003f05270 */
[----:B0-----:R-:W-:Y:S05]  /*d7d0*/  @P0 BRA `(.L_x_305) ;  /* 0x0000000000040947 */ /* 0x001fea0003800000 */
[----:B------:R-:W-:Y:S01]  /*d7e0*/  BPT.TRAP 0x1 ;  /* 0x000000040000795c */ /* 0x000fe20000300000 */
.L_x_305:
[----:B------:R-:W-:Y:S01]  /*d7f0*/  ISETP.NE.AND P0, PT, R32, RZ, PT ;  /* 0x000000ff2000720c */ /* 0x000fe20003f05270 */
[----:B------:R-:W-:-:S12]  /*d800*/  BSSY B1, `(.L_x_306) ;  /* 0x0000003000017945 */ /* 0x000fd80003800000 */
[----:B------:R-:W-:Y:S05]  /*d810*/  @P0 BRA `(.L_x_307) ;  /* 0x0000000000040947 */ /* 0x000fea0003800000 */
[----:B------:R-:W-:Y:S01]  /*d820*/  BPT.TRAP 0x1 ;  /* 0x000000040000795c */ /* 0x000fe20000300000 */
.L_x_307:
[----:B------:R-:W-:Y:S05]  /*d830*/  BSYNC B1 ;  /* 0x0000000000017941 */ /* 0x000fea0003800000 */
.L_x_306:
[----:B------:R-:W-:-:S03]  /*d840*/  UMOV UR4, 0xffffffff ;  /* 0xffffffff00047882 */ /* 0x000fc60000000000 */
[----:B------:R-:W-:Y:S05]  /*d850*/  BRA.DIV UR4, `(.L_x_308) ;  /* 0x0000000e04507947 */ /* 0x000fea000b800000 */
[----:B------:R-:W-:-:S13]  /*d860*/  ELECT P6, URZ, PT ;  /* 0x00000000003f782f */ /* 0x000fda00038c0000 */
.L_x_328:
[----:B------:R-:W-:Y:S04]  /*d870*/  BSSY B1, `(.L_x_309) ;  /* 0x000001f000017945 */ /* 0x000fe80003800000 */
[----:B------:R-:W-:Y:S05]  /*d880*/  @!P6 BRA `(.L_x_310) ;  /* 0x000000000074e947 */ /* 0x000fea0003800000 */
[C-C-:B------:R-:W-:Y:S01]  /*d890*/  IMAD R4, R5.reuse, 0x4000, R22.reuse ;  /* 0x0000400005047824 */ /* 0x140fe200078e0216 */
[----:B------:R-:W-:Y:S01]  /*d8a0*/  R2UR UR26, R8 ;  /* 0x00000000081a72ca */ /* 0x000fe200000e0000 */
[----:B------:R-:W-:Y:S01]  /*d8b0*/  IMAD R6, R5, 0x10000, R22 ;  /* 0x0001000005067824 */ /* 0x000fe200078e0216 */
[----:B------:R-:W-:Y:S01]  /*d8c0*/  R2UR UR25, R7 ;  /* 0x00000000071972ca */ /* 0x000fe200000e0000 */
[----:B------:R-:W-:Y:S01]  /*d8d0*/  UIADD3 UR4, UP0, UR36, 0xf0, URZ ;  /* 0x000000f024047890 */ /* 0x000fe2000ff1e03f */
[----:B------:R-:W-:Y:S01]  /*d8e0*/  R2UR UR24, R4 ;  /* 0x00000000041872ca */ /* 0x000fe200000e0000 */
[----:B------:R-:W-:Y:S01]  /*d8f0*/  UIADD3 UR14, UP1, UR36, 0x1f0, URZ ;  /* 0x000001f0240e7890 */ /* 0x000fe2000ff3e03f */
[----:B------:R-:W-:Y:S01]  /*d900*/  R2UR UR8, R6 ;  /* 0x00000000060872ca */ /* 0x000fe200000e0000 */
[----:B------:R-:W-:Y:S01]  /*d910*/  UIADD3.X UR5, URZ, UR37, URZ, UP0, !UPT ;  /* 0x000000253f057290 */ /* 0x000fe200087fe43f */
[----:B------:R-:W-:Y:S01]  /*d920*/  R2UR UR28, R29 ;  /* 0x000000001d1c72ca */ /* 0x000fe200000e0000 */
[----:B------:R-:W-:Y:S01]  /*d930*/  UIADD3.X UR15, URZ, UR37, URZ, UP1, !UPT ;  /* 0x000000253f0f7290 */ /* 0x000fe20008ffe43f */
[----:B------:R-:W-:Y:S01]  /*d940*/  R2UR UR27, R31 ;  /* 0x000000001f1b72ca */ /* 0x000fe200000e0000 */
[----:B------:R-:W-:Y:S01]  /*d950*/  UMOV UR6, 0x0 ;  /* 0x0000000000067882 */ /* 0x000fe20000000000 */
[----:B------:R-:W-:Y:S01]  /*d960*/  R2UR UR19, R30 ;  /* 0x000000001e1372ca */ /* 0x000fe200000e0000 */
[----:B------:R-:W-:Y:S01]  /*d970*/  UIADD3 UR10, UR26, 0x40, URZ ;  /* 0x000000401a0a7890 */ /* 0x000fe2000fffe03f */
[----:B------:R-:W-:Y:S01]  /*d980*/  UMOV UR7, 0x10000000 ;  /* 0x1000000000077882 */ /* 0x000fe20000000000 */
[----:B------:R-:W-:-:S02]  /*d990*/  UMOV UR17, UR25 ;  /* 0x0000001900117c82 */ /* 0x000fc40008000000 */
[----:B------:R-:W-:Y:S02]  /*d9a0*/  UIADD3 UR24, UR24, 0x800, URZ ;  /* 0x0000080018187890 */ /* 0x000fe4000fffe03f */
[----:B------:R-:W-:Y:S02]  /*d9b0*/  UIADD3 UR16, UR8, 0x8800, URZ ;  /* 0x0000880008107890 */ /* 0x000fe4000fffe03f */
[----:B------:R-:W-:Y:S01]  /*d9c0*/  UIADD3 UR8, UR8, 0x10800, URZ ;  /* 0x0001080008087890 */ /* 0x000fe2000fffe03f */
[----:B------:R-:W-:Y:S01]  /*d9d0*/  UMOV UR18, UR26 ;  /* 0x0000001a00127c82 */ /* 0x000fe20008000000 */
[----:B------:R-:W-:Y:S01]  /*d9e0*/  UMOV UR20, UR28 ;  /* 0x0000001c00147c82 */ /* 0x000fe20008000000 */
[----:B------:R-:W-:Y:S02]  /*d9f0*/  UMOV UR9, UR25 ;  /* 0x0000001900097c82 */ /* 0x000fe40008000000 */
[----:B------:R0:W-:Y:S01]  /*da00*/  UTMALDG.3D [UR24], [UR4], desc[UR6] ;  /* 0x00000618040075b4 */ /* 0x0001e20008011000 */
[----:B------:R-:W-:Y:S01]  /*da10*/  UMOV UR12, UR28 ;  /* 0x0000001c000c7c82 */ /* 0x000fe20008000000 */
[----:B------:R-:W-:Y:S01]  /*da20*/  UMOV UR11, UR19 ;  /* 0x00000013000b7c82 */ /* 0x000fe20008000000 */
[----:B------:R0:W-:Y:S01]  /*da30*/  UTMALDG.3D [UR16], [UR14], desc[UR6] ;  /* 0x000006100e0075b4 */ /* 0x0001e20008011000 */
[----:B------:R0:W-:Y:S02]  /*da40*/  UTMALDG.3D [UR8], [UR14], desc[UR6] ;  /* 0x000006080e0075b4 */ /* 0x0001e40008011000 */
[----:B0-----:R-:W-:Y:S01]  /*da50*/  NOP ;  /* 0x0000000000007918 */ /* 0x001fe20000000000 */
.L_x_310:
[----:B------:R-:W-:Y:S05]  /*da60*/  BSYNC B1 ;  /* 0x0000000000017941 */ /* 0x000fea0003800000 */
.L_x_309:
[----:B------:R-:W-:Y:S02]  /*da70*/  VIADD R0, R0, 0xffffffff ;  /* 0xffffffff00007836 */ /* 0x000fe40000000000 */
[----:B------:R-:W-:Y:S02]  /*da80*/  VIADD R5, R5, 0x1 ;  /* 0x0000000105057836 */ /* 0x000fe40000000000 */
[----:B------:R-:W-:Y:S01]  /*da90*/  VIADD R8, R8, 0x80 ;  /* 0x0000008008087836 */ /* 0x000fe20000000000 */
[----:B------:R-:W-:Y:S02]  /*daa0*/  ISETP.GT.AND P1, PT, R0, 0x1, PT ;  /* 0x000000010000780c */ /* 0x000fe40003f24270 */
[----:B------:R-:W-:-:S04]  /*dab0*/  ISETP.NE.AND P0, PT, R5, 0x2, PT ;  /* 0x000000020500780c */ /* 0x000fc80003f05270 */
[----:B------:R-:W-:Y:S02]  /*dac0*/  SEL R4, RZ, 0x1, P0 ;  /* 0x00000001ff047807 */ /* 0x000fe40000000000 */
[----:B------:R-:W-:Y:S02]  /*dad0*/  SEL R5, R5, RZ, P0 ;  /* 0x000000ff05057207 */ /* 0x000fe40000000000 */
[----:B------:R-:W-:-:S03]  /*dae0*/  LOP3.LUT R3, R3, R4, RZ, 0x3c, !PT ;  /* 0x0000000403037212 */ /* 0x000fc600078e3cff */
[----:B------:R-:W-:Y:S05]  /*daf0*/  @P1 BRA `(.L_x_311) ;  /* 0xfffffffc00041947 */ /* 0x000fea000383ffff */
[----:B------:R-:W-:Y:S05]  /*db00*/  BSYNC B0 ;  /* 0x0000000000007941 */ /* 0x000fea0003800000 */
.L_x_302:
[----:B------:R-:W-:Y:S01]  /*db10*/  LOP3.LUT P0, RZ, R24, 0xff, RZ, 0xc0, !PT ;  /* 0x000000ff18ff7812 */ /* 0x000fe2000780c0ff */
[----:B------:R-:W-:Y:S01]  /*db20*/  IMAD.IADD R28, R25, 0x1, R28 ;  /* 0x00000001191c7824 */ /* 0x000fe200078e021c */
[----:B------:R-:W-:Y:S01]  /*db30*/  IADD3 R16, P2, R16, UR38, RZ ;  /* 0x0000002610107c10 */ /* 0x000fe2000ff5e0ff */
[----:B------:R-:W-:Y:S01]  /*db40*/  ULDC.64 UR4, c[0x0][0x850] ;  /* 0x0002140000047ab9 */ /* 0x000fe20000000a00 */
[----:B------:R-:W-:Y:S01]  /*db50*/  BSSY B0, `(.L_x_312) ;  /* 0x0000068000007945 */ /* 0x000fe20003800000 */
[----:B------:R-:W-:Y:S01]  /*db60*/  IMAD.MOV.U32 R31, RZ, RZ, -0x1 ;  /* 0xffffffffff1f7424 */ /* 0x000fe200078e00ff */
[----:B------:R-:W-:Y:S01]  /*db70*/  SHF.R.U32.HI R0, RZ, 0x1, R28 ;  /* 0x00000001ff007819 */ /* 0x000fe2000001161c */
[----:B------:R-:W-:Y:S01]  /*db80*/  IMAD.MOV.U32 R30, RZ, RZ, -0x1 ;  /* 0xffffffffff1e7424 */ /* 0x000fe200078e00ff */
[----:B------:R-:W-:Y:S01]  /*db90*/  IADD3.X R17, R17, UR43, RZ, P2, !PT ;  /* 0x0000002b11117c10 */ /* 0x000fe200097fe4ff */
[----:B------:R-:W-:Y:S01]  /*dba0*/  IMAD.MOV.U32 R29, RZ, RZ, -0x1 ;  /* 0xffffffffff1d7424 */ /* 0x000fe200078e00ff */
[----:B------:R-:W-:-:S02]  /*dbb0*/  LOP3.LUT R0, R0, 0x1, RZ, 0xc0, !PT ;  /* 0x0000000100007812 */ /* 0x000fc400078ec0ff */
[----:B------:R-:W-:Y:S01]  /*dbc0*/  ISETP.GE.U32.AND P2, PT, R16, UR4, PT ;  /* 0x0000000410007c0c */ /* 0x000fe2000bf46070 */
[----:B------:R0:W-:Y:S01]  /*dbd0*/  @P0 SYNCS.ARRIVE.TRANS64.A1T0 RZ, [R22+URZ+0x38], RZ ;  /* 0x000038ff16ff09a7 */ /* 0x0001e2000810003f */
[----:B------:R-:W-:Y:S02]  /*dbe0*/  ISETP.GT.U32.AND P0, PT, R28, 0x1, PT ;  /* 0x000000011c00780c */ /* 0x000fe40003f04070 */
[----:B------:R-:W-:Y:S02]  /*dbf0*/  ISETP.NE.U32.AND P1, PT, R0, 0x1, PT ;  /* 0x000000010000780c */ /* 0x000fe40003f25070 */
[C---:B------:R-:W-:Y:S02]  /*dc00*/  ISETP.LT.U32.AND P0, PT, R25.reuse, 0x2, P0 ;  /* 0x000000021900780c */ /* 0x040fe40000701070 */
[----:B------:R-:W-:Y:S02]  /*dc10*/  ISETP.GT.U32.AND P1, PT, R25, 0x1, !P1 ;  /* 0x000000011900780c */ /* 0x000fe40004f24070 */
[----:B------:R-:W-:-:S02]  /*dc20*/  SEL R0, RZ, 0x1, !P0 ;  /* 0x00000001ff007807 */ /* 0x000fc40004000000 */
[----:B------:R-:W-:Y:S02]  /*dc30*/  ISETP.GE.U32.AND.EX P0, PT, R17, UR5, PT, P2 ;  /* 0x0000000511007c0c */ /* 0x000fe4000bf06120 */
[----:B------:R-:W-:Y:S02]  /*dc40*/  SEL R3, RZ, 0x1, !P1 ;  /* 0x00000001ff037807 */ /* 0x000fe40004800000 */
[----:B------:R-:W-:Y:S02]  /*dc50*/  LOP3.LUT R28, R28, 0x1, RZ, 0xc0, !PT ;  /* 0x000000011c1c7812 */ /* 0x000fe400078ec0ff */
[--C-:B------:R-:W-:Y:S02]  /*dc60*/  LOP3.LUT R27, R3, R27, R0.reuse, 0x96, !PT ;  /* 0x0000001b031b7212 */ /* 0x100fe400078e9600 */
[----:B------:R-:W-:Y:S02]  /*dc70*/  PRMT R0, RZ, 0x7610, R0 ;  /* 0x00007610ff007816 */ /* 0x000fe40000000000 */
[----:B------:R-:W-:-:S03]  /*dc80*/  PRMT R24, RZ, 0x7610, R24 ;  /* 0x00007610ff187816 */ /* 0x000fc60000000018 */
[----:B0-----:R-:W-:Y:S05]  /*dc90*/  @P0 BRA `(.L_x_313) ;  /* 0x00000004004c0947 */ /* 0x001fea0003800000 */
[----:B------:R-:W-:Y:S01]  /*dca0*/  ULDC.64 UR4, c[0x0][0x828] ;  /* 0x00020a0000047ab9 */ /* 0x000fe20000000a00 */
[----:B------:R-:W0:Y:S01]  /*dcb0*/  S2R R10, SR_CTAID.X ;  /* 0x00000000000a7919 */ /* 0x000e220000002500 */
[----:B------:R-:W-:Y:S01]  /*dcc0*/  ISETP.NE.U32.AND P0, PT, RZ, UR4, PT ;  /* 0x00000004ff007c0c */ /* 0x000fe2000bf05070 */
[----:B------:R-:W-:Y:S01]  /*dcd0*/  ULDC UR7, c[0x0][0x830] ;  /* 0x00020c0000077ab9 */ /* 0x000fe20000000800 */
[----:B------:R-:W-:Y:S01]  /*dce0*/  IMAD.MOV.U32 R4, RZ, RZ, R16 ;  /* 0x000000ffff047224 */ /* 0x000fe200078e0010 */
[----:B------:R-:W1:Y:S01]  /*dcf0*/  S2R R0, SR_CTAID.Y ;  /* 0x0000000000007919 */ /* 0x000e620000002600 */
[----:B------:R-:W-:Y:S01]  /*dd00*/  ISETP.NE.AND.EX P0, PT, RZ, UR5, PT, P0 ;  /* 0x00000005ff007c0c */ /* 0x000fe2000bf05300 */
[----:B------:R-:W-:-:S12]  /*dd10*/  IMAD.MOV.U32 R5, RZ, RZ, R17 ;  /* 0x000000ffff057224 */ /* 0x000fd800078e0011 */
[----:B------:R-:W-:Y:S05]  /*dd20*/  @!P0 BRA `(.L_x_314) ;  /* 0x0000000000288947 */ /* 0x000fea0003800000 */
[----:B------:R-:W-:Y:S02]  /*dd30*/  ULDC UR6, c[0x0][0x834] ;  /* 0x00020d0000067ab9 */ /* 0x000fe40000000800 */
[----:B------:R-:W-:-:S05]  /*dd40*/  IADD3 R9, P0, R16, UR6, RZ ;  /* 0x0000000610097c10 */ /* 0x000fca000ff1e0ff */
[----:B------:R-:W-:-:S04]  /*dd50*/  IMAD.X R3, RZ, RZ, R17, P0 ;  /* 0x000000ffff037224 */ /* 0x000fc800000e0611 */
[----:B------:R-:W-:-:S04]  /*dd60*/  IMAD.WIDE.U32 R6, R3, UR4, RZ ;  /* 0x0000000403067c25 */ /* 0x000fc8000f8e00ff */
[----:B------:R-:W-:-:S04]  /*dd70*/  IMAD.WIDE.U32 R6, P0, R9, UR5, R6 ;  /* 0x0000000509067c25 */ /* 0x000fc8000f800006 */
[----:B------:R-:W-:-:S04]  /*dd80*/  IMAD.WIDE.U32 R8, R9, UR4, RZ ;  /* 0x0000000409087c25 */ /* 0x000fc8000f8e00ff */
[----:B------:R-:W-:Y:S01]  /*dd90*/  IMAD.X R5, RZ, RZ, RZ, P0 ;  /* 0x000000ffff057224 */ /* 0x000fe200000e06ff */
[----:B------:R-:W-:Y:S01]  /*dda0*/  IADD3 RZ, P0, R9, R6, RZ ;  /* 0x0000000609ff7210 */ /* 0x000fe20007f1e0ff */
[----:B------:R-:W-:-:S04]  /*ddb0*/  IMAD.MOV.U32 R4, RZ, RZ, R7 ;  /* 0x000000ffff047224 */ /* 0x000fc800078e0007 */
[----:B------:R-:W-:-:S08]  /*ddc0*/  IMAD.WIDE.U32.X R4, R3, UR5, R4, P0 ;  /* 0x0000000503047c25 */ /* 0x000fd000080e0404 */
.L_x_314:
[--C-:B------:R-:W-:Y:S01]  /*ddd0*/  SHF.R.U64 R29, R4, UR7, R5.reuse ;  /* 0x00000007041d7c19 */ /* 0x100fe20008001205 */
[----:B------:R-:W-:Y:S01]  /*dde0*/  ULDC.64 UR4, c[0x0][0x820] ;  /* 0x0002080000047ab9 */ /* 0x000fe20000000a00 */
[----:B------:R-:W-:Y:S01]  /*ddf0*/  SHF.R.U32.HI R3, RZ, UR7, R5 ;  /* 0x00000007ff037c19 */ /* 0x000fe20008011605 */
[----:B------:R-:W2:Y:S01]  /*de00*/  LDC R15, c[0x0][0x144] ;  /* 0x00005100ff0f7b82 */ /* 0x000ea20000000800 */
[----:B------:R-:W-:Y:S01]  /*de10*/  IADD3 R6, P0, RZ, -R29, RZ ;  /* 0x8000001dff067210 */ /* 0x000fe20007f1e0ff */
[----:B------:R-:W-:Y:S01]  /*de20*/  ULDC.64 UR8, c[0x0][0x840] ;  /* 0x0002100000087ab9 */ /* 0x000fe20000000a00 */
[----:B0-----:R-:W-:Y:S01]  /*de30*/  I2FP.F32.U32 R7, R10 ;  /* 0x0000000a00077245 */ /* 0x001fe20000201000 */
[----:B------:R-:W-:Y:S02]  /*de40*/  ULDC UR6, c[0x0][0x808] ;  /* 0x0002020000067ab9 */ /* 0x000fe40000000800 */
[----:B------:R-:W-:Y:S01]  /*de50*/  IMAD.X R3, RZ, RZ, ~R3, P0 ;  /* 0x000000ffff037224 */ /* 0x000fe200000e0e03 */
[----:B------:R-:W-:Y:S01]  /*de60*/  ISETP.NE.U32.AND P0, PT, RZ, UR8, PT ;  /* 0x00000008ff007c0c */ /* 0x000fe2000bf05070 */
[----:B------:R-:W-:Y:S01]  /*de70*/  IMAD.WIDE.U32 R4, R6, UR4, R16 ;  /* 0x0000000406047c25 */ /* 0x000fe2000f8e0010 */
[----:B------:R-:W0:Y:S02]  /*de80*/  LDC R9, c[0x0][0x148] ;  /* 0x00005200ff097b82 */ /* 0x000e240000000800 */
[----:B------:R-:W-:Y:S01]  /*de90*/  ISETP.NE.AND.EX P0, PT, RZ, UR9, PT, P0 ;  /* 0x00000009ff007c0c */ /* 0x000fe2000bf05300 */
[----:B------:R-:W-:Y:S01]  /*dea0*/  IMAD R3, R3, UR4, RZ ;  /* 0x0000000403037c24 */ /* 0x000fe2000f8e02ff */
[----:B------:R-:W-:-:S02]  /*deb0*/  ULDC UR4, c[0x0][0x150] ;  /* 0x0000540000047ab9 */ /* 0x000fc40000000800 */
[----:B------:R-:W-:Y:S01]  /*dec0*/  FMUL R7, R7, UR4 ;  /* 0x0000000407077c20 */ /* 0x000fe20008400000 */
[----:B------:R-:W-:Y:S01]  /*ded0*/  IMAD R3, R6, UR5, R3 ;  /* 0x0000000506037c24 */ /* 0x000fe2000f8e0203 */
[----:B------:R-:W-:Y:S01]  /*dee0*/  ULDC UR4, c[0x0][0x818] ;  /* 0x0002060000047ab9 */ /* 0x000fe20000000800 */
[----:B------:R-:W-:Y:S02]  /*def0*/  ULDC UR5, c[0x0][0x154] ;  /* 0x0000550000057ab9 */ /* 0x000fe40000000800 */
[----:B------:R-:W-:Y:S01]  /*df00*/  IMAD.IADD R5, R5, 0x1, R3 ;  /* 0x0000000105057824 */ /* 0x000fe200078e0203 */
[----:B------:R-:W3:Y:S04]  /*df10*/  F2I.U32.TRUNC.NTZ R7, R7 ;  /* 0x0000000700077305 */ /* 0x000ee8000020f000 */
[----:B------:R-:W-:-:S02]  /*df20*/  SHF.R.U64 R3, R4, UR4, R5 ;  /* 0x0000000404037c19 */ /* 0x000fc40008001205 */
[----:B-1----:R-:W-:-:S05]  /*df30*/  I2FP.F32.U32 R4, R0 ;  /* 0x0000000000047245 */ /* 0x002fca0000201000 */
[----:B------:R-:W-:Y:S01]  /*df40*/  FMUL R12, R4, UR5 ;  /* 0x00000005040c7c20 */ /* 0x000fe20008400000 */
[----:B------:R-:W-:Y:S01]  /*df50*/  SHF.R.U32.HI R4, RZ, UR4, R5 ;  /* 0x00000004ff047c19 */ /* 0x000fe20008011605 */
[----:B------:R-:W-:Y:S01]  /*df60*/  ULDC UR4, c[0x0][0x858] ;  /* 0x0002160000047ab9 */ /* 0x000fe20000000800 */
[----:B---3--:R-:W-:Y:S02]  /*df70*/  IMAD.MOV R7, RZ, RZ, -R7 ;  /* 0x000000ffff077224 */ /* 0x008fe400078e0a07 */
[--C-:B------:R-:W-:Y:S01]  /*df80*/  SHF.R.U64 R11, R3, UR6, R4.reuse ;  /* 0x00000006030b7c19 */ /* 0x100fe20008001204 */
[----:B------:R-:W1:Y:S01]  /*df90*/  F2I.U32.TRUNC.NTZ R12, R12 ;  /* 0x0000000c000c7305 */ /* 0x000e62000020f000 */
[----:B------:R-:W-:Y:S01]  /*dfa0*/  SHF.R.U32.HI R4, RZ, UR6, R4 ;  /* 0x00000006ff047c19 */ /* 0x000fe20008011604 */
[----:B--2---:R-:W-:-:S03]  /*dfb0*/  IMAD R10, R15, R7, R10 ;  /* 0x000000070f0a7224 */ /* 0x004fc600078e020a */
[--C-:B------:R-:W-:Y:S02]  /*dfc0*/  SHF.R.U64 R8, R11, UR4, R4.reuse ;  /* 0x000000040b087c19 */ /* 0x100fe40008001204 */
[----:B------:R-:W-:-:S03]  /*dfd0*/  SHF.R.U32.HI R13, RZ, UR4, R4 ;  /* 0x00000004ff0d7c19 */ /* 0x000fc60008011604 */
[----:B------:R-:W-:Y:S02]  /*dfe0*/  IMAD.MOV.U32 R4, RZ, RZ, R8 ;  /* 0x000000ffff047224 */ /* 0x000fe400078e0008 */
[----:B------:R-:W-:Y:S01]  /*dff0*/  IMAD.MOV.U32 R5, RZ, RZ, R13 ;  /* 0x000000ffff057224 */ /* 0x000fe200078e000d */
[----:B01----:R-:W-:Y:S06]  /*e000*/  @!P0 BRA `(.L_x_315) ;  /* 0x0000000000288947 */ /* 0x003fec0003800000 */
[----:B------:R-:W-:Y:S02]  /*e010*/  ULDC UR4, c[0x0][0x84c] ;  /* 0x0002130000047ab9 */ /* 0x000fe40000000800 */
[----:B------:R-:W-:-:S05]  /*e020*/  IADD3 R5, P0, R8, UR4, RZ ;  /* 0x0000000408057c10 */ /* 0x000fca000ff1e0ff */
[----:B------:R-:W-:-:S04]  /*e030*/  IMAD.X R13, RZ, RZ, R13, P0 ;  /* 0x000000ffff0d7224 */ /* 0x000fc800000e060d */
[----:B------:R-:W-:-:S04]  /*e040*/  IMAD.WIDE.U32 R6, R13, UR8, RZ ;  /* 0x000000080d067c25 */ /* 0x000fc8000f8e00ff */
[----:B------:R-:W-:-:S04]  /*e050*/  IMAD.WIDE.U32 R6, P0, R5, UR9, R6 ;  /* 0x0000000905067c25 */ /* 0x000fc8000f800006 */
[----:B------:R-:W-:-:S04]  /*e060*/  IMAD.WIDE.U32 R4, R5, UR8, RZ ;  /* 0x0000000805047c25 */ /* 0x000fc8000f8e00ff */
[----:B------:R-:W-:Y:S01]  /*e070*/  IMAD.MOV.U32 R4, RZ, RZ, R7 ;  /* 0x000000ffff047224 */ /* 0x000fe200078e0007 */
[----:B------:R-:W-:Y:S01]  /*e080*/  IADD3 RZ, P1, R5, R6, RZ ;  /* 0x0000000605ff7210 */ /* 0x000fe20007f3e0ff */
[----:B------:R-:W-:-:S04]  /*e090*/  IMAD.X R5, RZ, RZ, RZ, P0 ;  /* 0x000000ffff057224 */ /* 0x000fc800000e06ff */
[----:B------:R-:W-:-:S08]  /*e0a0*/  IMAD.WIDE.U32.X R4, R13, UR9, R4, P1 ;  /* 0x000000090d047c25 */ /* 0x000fd000088e0404 */
.L_x_315:
[----:B------:R-:W-:Y:S01]  /*e0b0*/  ISETP.NE.AND P0, PT, R2, 0x1, PT ;  /* 0x000000010200780c */ /* 0x000fe20003f05270 */
[----:B------:R-:W-:Y:S01]  /*e0c0*/  ULDC UR4, c[0x0][0x848] ;  /* 0x0002120000047ab9 */ /* 0x000fe20000000800 */
[----:B------:R-:W-:Y:S01]  /*e0d0*/  LOP3.LUT R11, R11, UR42, RZ, 0xc0, !PT ;  /* 0x0000002a0b0b7c12 */ /* 0x000fe2000f8ec0ff */
[----:B------:R-:W-:Y:S01]  /*e0e0*/  IMAD.MOV R12, RZ, RZ, -R12 ;  /* 0x000000ffff0c7224 */ /* 0x000fe200078e0a0c */
[----:B------:R-:W-:Y:S01]  /*e0f0*/  SHF.R.U64 R4, R4, UR4, R5 ;  /* 0x0000000404047c19 */ /* 0x000fe20008001205 */
[----:B------:R-:W-:Y:S01]  /*e100*/  ULDC UR4, c[0x0][0x838] ;  /* 0x00020e0000047ab9 */ /* 0x000fe20000000800 */
[----:B------:R-:W-:Y:S01]  /*e110*/  LOP3.LUT R31, R3, UR40, RZ, 0xc0, !PT ;  /* 0x00000028031f7c12 */ /* 0x000fe2000f8ec0ff */
[----:B------:R-:W-:Y:S02]  /*e120*/  ULDC UR5, c[0x0][0x810] ;  /* 0x0002040000057ab9 */ /* 0x000fe40000000800 */
[----:B------:R-:W-:Y:S02]  /*e130*/  IMAD.MOV R5, RZ, RZ, -R4 ;  /* 0x000000ffff057224 */ /* 0x000fe400078e0a04 */
[----:B------:R-:W-:-:S02]  /*e140*/  IMAD R11, R4, UR41, R11 ;  /* 0x00000029040b7c24 */ /* 0x000fc4000f8e020b */
[----:B------:R-:W-:Y:S02]  /*e150*/  @P0 IMAD R10, R9, R12, R0 ;  /* 0x0000000c090a0224 */ /* 0x000fe400078e0200 */
[----:B------:R-:W-:Y:S01]  /*e160*/  IMAD R8, R5, UR4, R8 ;  /* 0x0000000405087c24 */ /* 0x000fe2000f8e0208 */
[----:B------:R-:W-:Y:S01]  /*e170*/  ULDC UR4, c[0x0][0x800] ;  /* 0x0002000000047ab9 */ /* 0x000fe20000000800 */
[----:B------:R-:W-:Y:S02]  /*e180*/  IMAD R10, R11, UR5, R10 ;  /* 0x000000050b0a7c24 */ /* 0x000fe4000f8e020a */
[----:B------:R-:W-:Y:S02]  /*e190*/  IMAD R31, R8, UR4, R31 ;  /* 0x00000004081f7c24 */ /* 0x000fe4000f8e021f */
[----:B------:R-:W-:-:S03]  /*e1a0*/  IMAD.MOV.U32 R0, RZ, RZ, 0x1 ;  /* 0x00000001ff007424 */ /* 0x000fc600078e00ff */
[----:B------:R-:W-:Y:S02]  /*e1b0*/  SEL R30, R31, R10, !P0 ;  /* 0x0000000a1f1e7207 */ /* 0x000fe40004000000 */
[----:B------:R-:W-:-:S07]  /*e1c0*/  SEL R31, R10, R31, !P0 ;  /* 0x0000001f0a1f7207 */ /* 0x000fce0004000000 */
.L_x_313:
[----:B------:R-:W-:Y:S05]  /*e1d0*/  BSYNC B0 ;  /* 0x0000000000007941 */ /* 0x000fea0003800000 */
.L_x_312:
[----:B------:R-:W-:-:S13]  /*e1e0*/  LOP3.LUT P0, RZ, R0, 0xff, RZ, 0xc0, !PT ;  /* 0x000000ff00ff7812 */ /* 0x000fda000780c0ff */
[----:B------:R-:W-:Y:S05]  /*e1f0*/  @P0 BRA `(.L_x_316) ;  /* 0xfffffff000780947 */ /* 0x000fea000383ffff */
[----:B------:R-:W-:Y:S05]  /*e200*/  BSYNC B6 ;  /* 0x0000000000067941 */ /* 0x000fea0003800000 */
.L_x_299:
[----:B------:R-:W-:-:S03]  /*e210*/  UMOV UR4, 0xffffffff ;  /* 0xffffffff00047882 */ /* 0x000fc60000000000 */
[----:B------:R-:W-:Y:S05]  /*e220*/  BRA.DIV UR4, `(.L_x_317) ;  /* 0x0000000204fc7947 */ /* 0x000fea000b800000 */
[----:B------:R-:W-:-:S13]  /*e230*/  ELECT P6, URZ, PT ;  /* 0x00000000003f782f */ /* 0x000fda00038c0000 */
.L_x_331:
[----:B------:R-:W-:Y:S04]  /*e240*/  BSSY B0, `(.L_x_318) ;  /* 0x0000019000007945 */ /* 0x000fe80003800000 */
[----:B------:R-:W-:Y:S05]  /*e250*/  @!P6 BRA `(.L_x_319) ;  /* 0x00000000005ce947 */ /* 0x000fea0003800000 */
[----:B------:R-:W-:-:S04]  /*e260*/  LOP3.LUT R19, R19, 0x2, RZ, 0xfc, !PT ;  /* 0x0000000213137812 */ /* 0x000fc800078efcff */
[----:B------:R-:W-:-:S13]  /*e270*/  ISETP.NE.AND P0, PT, R19, 0x3, PT ;  /* 0x000000031300780c */ /* 0x000fda0003f05270 */
[----:B------:R-:W-:Y:S05]  /*e280*/  @!P0 BRA `(.L_x_320) ;  /* 0x0000000000048947 */ /* 0x000fea0003800000 */
[----:B------:R-:W-:Y:S01]  /*e290*/  BPT.TRAP 0x1 ;  /* 0x000000040000795c */ /* 0x000fe20000300000 */
.L_x_320:
[----:B------:R-:W0:Y:S01]  /*e2a0*/  S2R R3, SR_CgaCtaId ;  /* 0x0000000000037919 */ /* 0x000e220000008800 */
[----:B------:R-:W-:Y:S02]  /*e2b0*/  MOV R0, 0x400 ;  /* 0x0000040000007802 */ /* 0x000fe40000000f00 */
[----:B------:R-:W-:Y:S02]  /*e2c0*/  SHF.L.U32 R2, R27, 0x1f, RZ ;  /* 0x0000001f1b027819 */ /* 0x000fe400000006ff */
[----:B0-----:R-:W-:-:S05]  /*e2d0*/  LEA R3, R3, R0, 0x18 ;  /* 0x0000000003037211 */ /* 0x001fca00078ec0ff */
[----:B------:R-:W-:-:S04]  /*e2e0*/  VIADD R3, R3, 0x10 ;  /* 0x0000001003037836 */ /* 0x000fc80000000000 */
[C---:B------:R-:W-:Y:S02]  /*e2f0*/  IMAD R5, R28.reuse, 0x8, R3 ;  /* 0x000000081c057824 */ /* 0x040fe400078e0203 */
[----:B------:R-:W-:Y:S02]  /*e300*/  VIADD R28, R28, 0x1 ;  /* 0x000000011c1c7836 */ /* 0x000fe40000000000 */
[----:B------:R-:W0:Y:S03]  /*e310*/  SYNCS.PHASECHK.TRANS64.TRYWAIT P0, [R5+URZ], R2 ;  /* 0x00000002050075a7 */ /* 0x000e26000800017f */
[----:B------:R-:W-:-:S04]  /*e320*/  ISETP.NE.AND P1, PT, R28, 0x2, PT ;  /* 0x000000021c00780c */ /* 0x000fc80003f25270 */
[----:B------:R-:W-:Y:S02]  /*e330*/  SEL R0, RZ, 0x1, P1 ;  /* 0x00000001ff007807 */ /* 0x000fe40000800000 */
[----:B------:R-:W-:Y:S02]  /*e340*/  SEL R28, R28, RZ, P1 ;  /* 0x000000ff1c1c7207 */ /* 0x000fe40000800000 */
[----:B------:R-:W-:Y:S01]  /*e350*/  LOP3.LUT R0, R27, R0, RZ, 0x3c, !PT ;  /* 0x000000001b007212 */ /* 0x000fe200078e3cff */
[----:B0-----:R-:W-:Y:S06]  /*e360*/  @!P0 BRA `(.L_x_321) ;  /* 0x0000000000cc8947 */ /* 0x001fec0003800000 */
.L_x_332:
[----:B------:R-:W-:Y:S01]  /*e370*/  IMAD R3, R28, 0x8, R3 ;  /* 0x000000081c037824 */ /* 0x000fe200078e0203 */
[----:B------:R-:W-:-:S07]  /*e380*/  SHF.L.U32 R0, R0, 0x1f, RZ ;  /* 0x0000001f00007819 */ /* 0x000fce00000006ff */
.L_x_322:
[----:B-1----:R1:W2:Y:S02]  /*e390*/  SYNCS.PHASECHK.TRANS64.TRYWAIT P0, [R3+URZ], R0 ;  /* 0x00000000030075a7 */ /* 0x0022a4000800017f */
[----:B--2---:R-:W-:Y:S05]  /*e3a0*/  @!P0 NANOSLEEP.SYNCS 0x989680 ;  /* 0x009896800000895d */ /* 0x004fea0003900000 */
[----:B------:R-:W2:Y:S02]  /*e3b0*/  @!P0 SYNCS.PHASECHK.TRANS64 P0, [R3+URZ], R0 ;  /* 0x00000000030085a7 */ /* 0x000ea4000800007f */
[----:B--2---:R-:W-:Y:S05]  /*e3c0*/  @!P0 BRA `(.L_x_322) ;  /* 0xfffffffc00f08947 */ /* 0x004fea000383ffff */
.L_x_319:
[----:B------:R-:W-:Y:S05]  /*e3d0*/  BSYNC B0 ;  /* 0x0000000000007941 */ /* 0x000fea0003800000 */
.L_x_318:
[----:B------:R-:W-:Y:S05]  /*e3e0*/  EXIT ;  /* 0x000000000000794d */ /* 0x000fea0003800000 */
.L_x_14:
[----:B------:R-:W-:Y:S02]  /*e3f0*/  IMAD.MOV.U32 R12, RZ, RZ, RZ ;  /* 0x000000ffff0c7224 */ /* 0x000fe400078e00ff */
[----:B------:R-:W-:Y:S02]  /*e400*/  IMAD.MOV.U32 R11, RZ, RZ, 0x1f ;  /* 0x0000001fff0b7424 */ /* 0x000fe400078e00ff */
[----:B------:R-:W-:-:S07]  /*e410*/  IMAD.MOV.U32 R15, RZ, RZ, -0x1 ;  /* 0xffffffffff0f7424 */ /* 0x000fce00078e00ff */
[----:B01---5:R-:W-:Y:S05]  /*e420*/  WARPSYNC.COLLECTIVE R15, `(.L_x_323) ;  /* 0x000000000f087348 */ /* 0x023fea0003c00000 */
[----:B------:R2:W3:Y:S02]  /*e430*/  SHFL.IDX P6, R14, R13, R12, R11 ;  /* 0x0000000c0d0e7389 */ /* 0x0004e400000c000b */
[----:B0123-5:R-:W-:Y:S01]  /*e440*/  ENDCOLLECTIVE ;  /* 0x000000000000791b */ /* 0x02ffe20003800000 */
.L_x_323:
[----:B------:R-:W-:Y:S05]  /*e450*/  BRA `(.L_x_324) ;  /* 0xffffff2c00147947 */ /* 0x000fea000383ffff */
.L_x_18:
[----:B---3--:R3:W4:Y:S02]  /*e460*/  SYNCS.PHASECHK.TRANS64.TRYWAIT P1, [R3+URZ], R0 ;  /* 0x00000000030075a7 */ /* 0x008724000802017f */
[----:B----4-:R-:W-:Y:S05]  /*e470*/  @!P1 NANOSLEEP.SYNCS 0x989680 ;  /* 0x009896800000995d */ /* 0x010fea0003900000 */
[----:B------:R-:W4:Y:S02]  /*e480*/  @!P1 SYNCS.PHASECHK.TRANS64 P1, [R3+URZ], R0 ;  /* 0x00000000030095a7 */ /* 0x000f24000802007f */
[----:B----4-:R-:W-:Y:S05]  /*e490*/  @!P1 BRA `(.L_x_18) ;  /* 0xfffffffc00f09947 */ /* 0x010fea000383ffff */
[----:B------:R-:W-:Y:S05]  /*e4a0*/  BRA `(.L_x_17) ;  /* 0xffffff2c00307947 */ /* 0x000fea000383ffff */
.L_x_23:
[----:B0-----:R0:W1:Y:S02]  /*e4b0*/  SYNCS.PHASECHK.TRANS64.TRYWAIT P1, [R9+URZ], R6 ;  /* 0x00000006090075a7 */ /* 0x001064000802017f */
[----:B-1----:R-:W-:Y:S05]  /*e4c0*/  @!P1 NANOSLEEP.SYNCS 0x989680 ;  /* 0x009896800000995d */ /* 0x002fea0003900000 */
[----:B------:R-:W1:Y:S02]  /*e4d0*/  @!P1 SYNCS.PHASECHK.TRANS64 P1, [R9+URZ], R6 ;  /* 0x00000006090095a7 */ /* 0x000e64000802007f */
[----:B-1----:R-:W-:Y:S05]  /*e4e0*/  @!P1 BRA `(.L_x_23) ;  /* 0xfffffffc00f09947 */ /* 0x002fea000383ffff */
[----:B------:R-:W-:Y:S05]  /*e4f0*/  BRA `(.L_x_22) ;  /* 0xffffff3c007c7947 */ /* 0x000fea000383ffff */
.L_x_32:
[----:B0-----:R0:W1:Y:S02]  /*e500*/  SYNCS.PHASECHK.TRANS64.TRYWAIT P1, [R7+URZ], R10 ;  /* 0x0000000a070075a7 */ /* 0x001064000802017f */
[----:B-1----:R-:W-:Y:S05]  /*e510*/  @!P1 NANOSLEEP.SYNCS 0x989680 ;  /* 0x009896800000995d */ /* 0x002fea0003900000 */
[----:B------:R-:W1:Y:S02]  /*e520*/  @!P1 SYNCS.PHASECHK.TRANS64 P1, [R7+URZ], R10 ;  /* 0x0000000a070095a7 */ /* 0x000e64000802007f */
[----:B-1----:R-:W-:Y:S05]  /*e530*/  @!P1 BRA `(.L_x_32) ;  /* 0xfffffffc00f09947 */ /* 0x002fea000383ffff */
[----:B------:R-:W-:Y:S05]  /*e540*/  BRA `(.L_x_31) ;  /* 0xffffff4c00fc7947 */ /* 0x000fea000383ffff */
.L_x_304:
[----:B0-----:R0:W2:Y:S02]  /*e550*/  SYNCS.PHASECHK.TRANS64.TRYWAIT P0, [R7+URZ+0x10], R4 ;  /* 0x00001004070075a7 */ /* 0x0010a4000800017f */
[----:B--2---:R-:W-:Y:S05]  /*e560*/  @!P0 NANOSLEEP.SYNCS 0x989680 ;  /* 0x009896800000895d */ /* 0x004fea0003900000 */
[----:B------:R-:W2:Y:S02]  /*e570*/  @!P0 SYNCS.PHASECHK.TRANS64 P0, [R7+URZ+0x10], R4 ;  /* 0x00001004070085a7 */ /* 0x000ea4000800007f */
[----:B--2---:R-:W-:Y:S05]  /*e580*/  @!P0 BRA `(.L_x_304) ;  /* 0xfffffffc00f08947 */ /* 0x004fea000383ffff */
[----:B------:R-:W-:Y:S05]  /*e590*/  BRA `(.L_x_325) ;  /* 0xfffffff000787947 */ /* 0x000fea000383ffff */
.L_x_308:
[----:B------:R-:W-:Y:S01]  /*e5a0*/  BSSY B1, `(.L_x_326) ;  /* 0x0000006000017945 */ /* 0x000fe20003800000 */
[----:B------:R-:W-:-:S07]  /*e5b0*/  IMAD.MOV.U32 R15, RZ, RZ, -0x1 ;  /* 0xffffffffff0f7424 */ /* 0x000fce00078e00ff */
[----:B------:R-:W-:Y:S05]  /*e5c0*/  WARPSYNC.COLLECTIVE R15, `(.L_x_327) ;  /* 0x000000000f0c7348 */ /* 0x000fea0003c00000 */
[----:B------:R-:W-:Y:S02]  /*e5d0*/  ELECT P6, UR62, PT ;  /* 0x00000000003e782f */ /* 0x000fe400038c0000 */
[----:B------:R-:W-:Y:S01]  /*e5e0*/  MOV R14, UR62 ;  /* 0x0000003e000e7c02 */ /* 0x000fe20008000f00 */
[----:B------:R-:W-:Y:S10]  /*e5f0*/  ENDCOLLECTIVE ;  /* 0x000000000000791b */ /* 0x000ff40003800000 */
.L_x_327:
[----:B------:R-:W-:Y:S05]  /*e600*/  BSYNC B1 ;  /* 0x0000000000017941 */ /* 0x000fea0003800000 */
.L_x_326:
[----:B------:R-:W-:Y:S05]  /*e610*/  BRA `(.L_x_328) ;  /* 0xfffffff000947947 */ /* 0x000fea000383ffff */
.L_x_317:
[----:B------:R-:W-:Y:S01]  /*e620*/  BSSY B0, `(.L_x_329) ;  /* 0x0000006000007945 */ /* 0x000fe20003800000 */
[----:B------:R-:W-:-:S07]  /*e630*/  IMAD.MOV.U32 R15, RZ, RZ, -0x1 ;  /* 0xffffffffff0f7424 */ /* 0x000fce00078e00ff */
[----:B------:R-:W-:Y:S05]  /*e640*/  WARPSYNC.COLLECTIVE R15, `(.L_x_330) ;  /* 0x000000000f0c7348 */ /* 0x000fea0003c00000 */
[----:B------:R-:W-:Y:S02]  /*e650*/  ELECT P6, UR62, PT ;  /* 0x00000000003e782f */ /* 0x000fe400038c0000 */
[----:B------:R-:W-:Y:S01]  /*e660*/  MOV R14, UR62 ;  /* 0x0000003e000e7c02 */ /* 0x000fe20008000f00 */
[----:B------:R-:W-:Y:S10]  /*e670*/  ENDCOLLECTIVE ;  /* 0x000000000000791b */ /* 0x000ff40003800000 */
.L_x_330:
[----:B------:R-:W-:Y:S05]  /*e680*/  BSYNC B0 ;  /* 0x0000000000007941 */ /* 0x000fea0003800000 */
.L_x_329:
[----:B------:R-:W-:Y:S05]  /*e690*/  BRA `(.L_x_331) ;  /* 0xfffffff800e87947 */ /* 0x000fea000383ffff */
.L_x_321:
[----:B0-----:R0:W1:Y:S02]  /*e6a0*/  SYNCS.PHASECHK.TRANS64.TRYWAIT P0, [R5+URZ], R2 ;  /* 0x00000002050075a7 */ /* 0x001064000800017f */
[----:B-1----:R-:W-:Y:S05]  /*e6b0*/  @!P0 NANOSLEEP.SYNCS 0x989680 ;  /* 0x009896800000895d */ /* 0x002fea0003900000 */
[----:B------:R-:W1:Y:S02]  /*e6c0*/  @!P0 SYNCS.PHASECHK.TRANS64 P0, [R5+URZ], R2 ;  /* 0x00000002050085a7 */ /* 0x000e64000800007f */
[----:B-1----:R-:W-:Y:S05]  /*e6d0*/  @!P0 BRA `(.L_x_321) ;  /* 0xfffffffc00f08947 */ /* 0x002fea000383ffff */
[----:B------:R-:W-:Y:S05]  /*e6e0*/  BRA `(.L_x_332) ;  /* 0xfffffffc00207947 */ /* 0x000fea000383ffff */
.L_x_333:
[----:B------:R-:W-:-:S00]  /*e6f0*/  BRA `(.L_x_333) ;  /* 0xfffffffc00fc7947 */ /* 0x000fc0000383ffff */
[----:B------:R-:W-:-:S00]  /*e700*/  NOP ;  /* 0x0000000000007918 */ /* 0x000fc00000000000 */
[----:B------:R-:W-:-:S00]  /*e710*/  NOP ;  /* 0x0000000000007918 */ /* 0x000fc00000000000 */
[----:B------:R-:W-:-:S00]  /*e720*/  NOP ;  /* 0x0000000000007918 */ /* 0x000fc00000000000 */
[----:B------:R-:W-:-:S00]  /*e730*/  NOP ;  /* 0x0000000000007918 */ /* 0x000fc00000000000 */
[----:B------:R-:W-:-:S00]  /*e740*/  NOP ;  /* 0x0000000000007918 */ /* 0x000fc00000000000 */
[----:B------:R-:W-:-:S00]  /*e750*/  NOP ;  /* 0x0000000000007918 */ /* 0x000fc00000000000 */
[----:B------:R-:W-:-:S00]  /*e760*/  NOP ;  /* 0x0000000000007918 */ /* 0x000fc00000000000 */
[----:B------:R-:W-:-:S00]  /*e770*/  NOP ;  /* 0x0000000000007918 */ /* 0x000fc00000000000 */
.L_x_334:


//--------------------- .nv.global.init           --------------------------
	.section	.nv.global.init,"aw",@progbits
.nv.global.init:
	.type		$str$24,@object
	.size		$str$24,($str$25 - $str$24)
$str$24:
        /*0000*/ 	.byte	0x28, 0x61, 0x64, 0x64, 0x72, 0x65, 0x73, 0x73, 0x20, 0x26, 0x20, 0x6d, 0x61, 0x73, 0x6b, 0x29
        /*0010*/ 	.byte	0x20, 0x3d, 0x3d, 0x20, 0x30, 0x00
	.type		$str$25,@object
	.size		$str$25,(__unnamed_2 - $str$25)
$str$25:
        /*0016*/ 	.byte	0x2f, 0x74, 0x6d, 0x70, 0x2f, 0x63, 0x75, 0x74, 0x6c, 0x61, 0x73, 0x73, 0x5f, 0x73, 0x77, 0x65
        /*0026*/ 	.byte	0x65, 0x70, 0x5f, 0x73, 0x72, 0x63, 0x2f, 0x69, 0x6e, 0x63, 0x6c, 0x75, 0x64, 0x65, 0x2f, 0x63
        /*0036*/ 	.byte	0x75, 0x74, 0x65, 0x2f, 0x70, 0x6f, 0x69, 0x6e, 0x74, 0x65, 0x72, 0x5f, 0x66, 0x6c, 0x61, 0x67
        /*0046*/ 	.byte	0x67, 0x65, 0x64, 0x2e, 0x68, 0x70, 0x70, 0x00
	.type		__unnamed_2,@object
	.size		__unnamed_2,(__unnamed_1 - __unnamed_2)
__unnamed_2:
        /*004e*/ 	.byte	0x61, 0x75, 0x74, 0x6f, 0x20, 0x63, 0x75, 0x74, 0x65, 0x3a, 0x3a, 0x61, 0x73, 0x5f, 0x70, 0x6f
        /* <DEDUP_REMOVED lines=28> */
        /*021e*/ 	.byte	0x26, 0x5d, 0x00
	.type		__unnamed_1,@object
	.size		__unnamed_1,(.L_0 - __unnamed_1)
__unnamed_1:
        /* <DEDUP_REMOVED lines=29> */
        /*03f1*/ 	.byte	0x20, 0x26, 0x5d, 0x00
.L_0:


//--------------------- .nv.shared._ZN7cutlass13device_kernelINS_4gemm6kernel13GemmUniversalIN4cute5tupleIJiiiiEEENS1_10collective13CollectiveMmaINS1_49MainloopSm90TmaGmmaRmemAWarpSpecializedMixedInputILi2ENS5_IJNS4_1CILi1EEESB_SB_EEENS1_35KernelTmaWarpSpecializedCooperativeEEENS5_IJNSA_ILi128EEENSA_ILi256EEESF_EEENS_10bfloat16_tENS5_IJlSB_lEEENS5_IJNS_12float_e4m3_tEEEESJ_NS4_8TiledMMAINS4_8MMA_AtomIJNS4_4SM904GMMA28MMA_64x256x16_F32BF16BF16_RSILNSP_5MajorE0ELSR_0ELNSP_7ScaleInE1ELSS_1EEEEEENS4_6LayoutINS5_IJNSA_ILi2EEESB_SB_EEENS5_IJSB_NSA_ILi0EEESY_EEEEENS5_IJNS4_10UnderscoreES11_S11_EEEEENS4_13SM90_TMA_LOADENS4_14ComposedLayoutINS4_7SwizzleILi3ELi4ELi3EEENS4_18smem_ptr_flag_bitsILi16EEENSV_INS5_IJNSA_ILi8EEENSA_ILi64EEEEEENS5_IJS1B_SB_EEEEEEEvNS4_8identityES14_NS15_IS17_NS18_ILi8EEENSV_INS5_IJS1A_SF_EEENS5_IJSF_SB_EEEEEEENS4_9Copy_AtomIJNS4_39AutoVectorizingCopyWithAssumedAlignmentILi128EEESK_EEES1G_EENS_8epilogue10collective6detail29Sm90TmaWarpSpecializedAdapterINS1S_15DefaultEpilogueISI_SJ_SJ_NS1R_6thread17LinearCombinationISI_Li1EffLNS1W_9ScaleType4KindE0ELNS_15FloatRoundStyleE2ESI_EENS1_15EpilogueDefaultEEEEEvvEEEEvNT_6ParamsE --------------------------
	.section	.nv.shared._ZN7cutlass13device_kernelINS_4gemm6kernel13GemmUniversalIN4cute5tupleIJiiiiEEENS1_10collective13CollectiveMmaINS1_49MainloopSm90TmaGmmaRmemAWarpSpecializedMixedInputILi2ENS5_IJNS4_1CILi1EEESB_SB_EEENS1_35KernelTmaWarpSpecializedCooperativeEEENS5_IJNSA_ILi128EEENSA_ILi256EEESF_EEENS_10bfloat16_tENS5_IJlSB_lEEENS5_IJNS_12float_e4m3_tEEEESJ_NS4_8TiledMMAINS4_8MMA_AtomIJNS4_4SM904GMMA28MMA_64x256x16_F32BF16BF16_RSILNSP_5MajorE0ELSR_0ELNSP_7ScaleInE1ELSS_1EEEEEENS4_6LayoutINS5_IJNSA_ILi2EEESB_SB_EEENS5_IJSB_NSA_ILi0EEESY_EEEEENS5_IJNS4_10UnderscoreES11_S11_EEEEENS4_13SM90_TMA_LOADENS4_14ComposedLayoutINS4_7SwizzleILi3ELi4ELi3EEENS4_18smem_ptr_flag_bitsILi16EEENSV_INS5_IJNSA_ILi8EEENSA_ILi64EEEEEENS5_IJS1B_SB_EEEEEEEvNS4_8identityES14_NS15_IS17_NS18_ILi8EEENSV_INS5_IJS1A_SF_EEENS5_IJSF_SB_EEEEEEENS4_9Copy_AtomIJNS4_39AutoVectorizingCopyWithAssumedAlignmentILi128EEESK_EEES1G_EENS_8epilogue10collective6detail29Sm90TmaWarpSpecializedAdapterINS1S_15DefaultEpilogueISI_SJ_SJ_NS1R_6thread17LinearCombinationISI_Li1EffLNS1W_9ScaleType4KindE0ELNS_15FloatRoundStyleE2ESI_EENS1_15EpilogueDefaultEEEEEvvEEEEvNT_6ParamsE,"aw",@nobits
	.sectionflags	@""
	.align	16
	.zero		1024


//--------------------- .nv.shared.reserved.0     --------------------------
	.section	.nv.shared.reserved.0,"aw",@nobits
	.weak		__nv_reservedSMEM_offset_0_alias
	.size		__nv_reservedSMEM_offset_0_alias, 0, 0
	.other		__nv_reservedSMEM_offset_0_alias,@"STO_CUDA_RESERVED_SHARED STV_DEFAULT"
__nv_reservedSMEM_offset_0_alias:
	.zero		0


//--------------------- .nv.global                --------------------------
	.section	.nv.global,"aw",@nobits
.nv.global:
	.type		_ZN40_INTERNAL_9dacfa65_4_k_cu_3a0ba58c_204014cute1_E,@object
	.size		_ZN40_INTERNAL_9dacfa65_4_k_cu_3a0ba58c_204014cute1_E,(_ZN40_INTERNAL_9dacfa65_4_k_cu_3a0ba58c_204014cuda3std3__45__cpo6cbeginE - _ZN40_INTERNAL_9dacfa65_4_k_cu_3a0ba58c_204014cute1_E)
_ZN40_INTERNAL_9dacfa65_4_k_cu_3a0ba58c_204014cute1_E:
	.zero		1
	.type		_ZN40_INTERNAL_9dacfa65_4_k_cu_3a0ba58c_204014cuda3std3__45__cpo6cbeginE,@object
	.size		_ZN40_INTERNAL_9dacfa65_4_k_cu_3a0ba58c_204014cuda3std3__45__cpo6cbeginE,(_ZN40_INTERNAL_9dacfa65_4_k_cu_3a0ba58c_204014cuda3std3__48in_placeE - _ZN40_INTERNAL_9dacfa65_4_k_cu_3a0ba58c_204014cuda3std3__45__cpo6cbeginE)
_ZN40_INTERNAL_9dacfa65_4_k_cu_3a0ba58c_204014cuda3std3__45__cpo6cbeginE:
	.zero		1
	.type		_ZN40_INTERNAL_9dacfa65_4_k_cu_3a0ba58c_204014cuda3std3__48in_placeE,@object
	.size		_ZN40_INTERNAL_9dacfa65_4_k_cu_3a0ba58c_204014cuda3std3__48in_placeE,(_ZN40_INTERNAL_9dacfa65_4_k_cu_3a0ba58c_204014cuda3std6ranges3__45__cpo9iter_moveE - _ZN40_INTERNAL_9dacfa65_4_k_cu_3a0ba58c_204014cuda3std3__48in_placeE)
_ZN40_INTERNAL_9dacfa65_4_k_cu_3a0ba58c_204014cuda3std3__48in_placeE:
	.zero		1
	.type		_ZN40_INTERNAL_9dacfa65_4_k_cu_3a0ba58c_204014cuda3std6ranges3__45__cpo9iter_moveE,@object
	.size		_ZN40_INTERNAL_9dacfa65_4_k_cu_3a0ba58c_204014cuda3std6ranges3__45__cpo9iter_moveE,(_ZN40_INTERNAL_9dacfa65_4_k_cu_3a0ba58c_204014cuda3std3__45__cpo5beginE - _ZN40_INTERNAL_9dacfa65_4_k_cu_3a0ba58c_204014cuda3std6ranges3__45__cpo9iter_moveE)
_ZN40_INTERNAL_9dacfa65_4_k_cu_3a0ba58c_204014cuda3std6ranges3__45__cpo9iter_moveE:
	.zero		1
	.type		_ZN40_INTERNAL_9dacfa65_4_k_cu_3a0ba58c_204014cuda3std3__45__cpo5beginE,@object
	.size		_ZN40_INTERNAL_9dacfa65_4_k_cu_3a0ba58c_204014cuda3std3__45__cpo5beginE,(_ZN40_INTERNAL_9dacfa65_4_k_cu_3a0ba58c_204014cuda3std3__442_GLOBAL__N__9dacfa65_4_k_cu_3a0ba58c_204016ignoreE - _ZN40_INTERNAL_9dacfa65_4_k_cu_3a0ba58c_204014cuda3std3__45__cpo5beginE)
_ZN40_INTERNAL_9dacfa65_4_k_cu_3a0ba58c_204014cuda3std3__45__cpo5beginE:
	.zero		1
	.type		_ZN40_INTERNAL_9dacfa65_4_k_cu_3a0ba58c_204014cuda3std3__442_GLOBAL__N__9dacfa65_4_k_cu_3a0ba58c_204016ignoreE,@object
	.size		_ZN40_INTERNAL_9dacfa65_4_k_cu_3a0ba58c_204014cuda3std3__442_GLOBAL__N__9dacfa65_4_k_cu_3a0ba58c_204016ignoreE,(_ZN40_INTERNAL_9dacfa65_4_k_cu_3a0ba58c_204014cute7productE - _ZN40_INTERNAL_9dacfa65_4_k_cu_3a0ba58c_204014cuda3std3__442_GLOBAL__N__9dacfa65_4_k_cu_3a0ba58c_204016ignoreE)
_ZN40_INTERNAL_9dacfa65_4_k_cu_3a0ba58c_204014cuda3std3__442_GLOBAL__N__9dacfa65_4_k_cu_3a0ba58c_204016ignoreE:
	.zero		1
	.type		_ZN40_INTERNAL_9dacfa65_4_k_cu_3a0ba58c_204014cute7productE,@object
	.size		_ZN40_INTERNAL_9dacfa65_4_k_cu_3a0ba58c_204014cute7productE,(_ZN40_INTERNAL_9dacfa65_4_k_cu_3a0ba58c_204014cuda3std3__45__cpo3endE - _ZN40_INTERNAL_9dacfa65_4_k_cu_3a0ba58c_204014cute7productE)
_ZN40_INTERNAL_9dacfa65_4_k_cu_3a0ba58c_204014cute7productE:
	.zero		1
	.type		_ZN40_INTERNAL_9dacfa65_4_k_cu_3a0ba58c_204014cuda3std3__45__cpo3endE,@object
	.size		_ZN40_INTERNAL_9dacfa65_4_k_cu_3a0ba58c_204014cuda3std3__45__cpo3endE,(_ZN40_INTERNAL_9dacfa65_4_k_cu_3a0ba58c_204014cuda3std3__419piecewise_constructE - _ZN40_INTERNAL_9dacfa65_4_k_cu_3a0ba58c_204014cuda3std3__45__cpo3endE)
_ZN40_INTERNAL_9dacfa65_4_k_cu_3a0ba58c_204014cuda3std3__45__cpo3endE:
	.zero		1
	.type		_ZN40_INTERNAL_9dacfa65_4_k_cu_3a0ba58c_204014cuda3std3__419piecewise_constructE,@object
	.size		_ZN40_INTERNAL_9dacfa65_4_k_cu_3a0ba58c_204014cuda3std3__419piecewise_constructE,(_ZN40_INTERNAL_9dacfa65_4_k_cu_3a0ba58c_204014cuda3std3__45__cpo4cendE - _ZN40_INTERNAL_9dacfa65_4_k_cu_3a0ba58c_204014cuda3std3__419piecewise_constructE)
_ZN40_INTERNAL_9dacfa65_4_k_cu_3a0ba58c_204014cuda3std3__419piecewise_constructE:
	.zero		1
	.type		_ZN40_INTERNAL_9dacfa65_4_k_cu_3a0ba58c_204014cuda3std3__45__cpo4cendE,@object
	.size		_ZN40_INTERNAL_9dacfa65_4_k_cu_3a0ba58c_204014cuda3std3__45__cpo4cendE,(_ZN40_INTERNAL_9dacfa65_4_k_cu_3a0ba58c_204014cuda3std6ranges3__45__cpo4swapE - _ZN40_INTERNAL_9dacfa65_4_k_cu_3a0ba58c_204014cuda3std3__45__cpo4cendE)
_ZN40_INTERNAL_9dacfa65_4_k_cu_3a0ba58c_204014cuda3std3__45__cpo4cendE:
	.zero		1
	.type		_ZN40_INTERNAL_9dacfa65_4_k_cu_3a0ba58c_204014cuda3std6ranges3__45__cpo4swapE,@object
	.size		_ZN40_INTERNAL_9dacfa65_4_k_cu_3a0ba58c_204014cuda3std6ranges3__45__cpo4swapE,(.L_9 - _ZN40_INTERNAL_9dacfa65_4_k_cu_3a0ba58c_204014cuda3std6ranges3__45__cpo4swapE)
_ZN40_INTERNAL_9dacfa65_4_k_cu_3a0ba58c_204014cuda3std6ranges3__45__cpo4swapE:
	.zero		1
.L_9:


//--------------------- .nv.constant0._ZN7cutlass13device_kernelINS_4gemm6kernel13GemmUniversalIN4cute5tupleIJiiiiEEENS1_10collective13CollectiveMmaINS1_49MainloopSm90TmaGmmaRmemAWarpSpecializedMixedInputILi2ENS5_IJNS4_1CILi1EEESB_SB_EEENS1_35KernelTmaWarpSpecializedCooperativeEEENS5_IJNSA_ILi128EEENSA_ILi256EEESF_EEENS_10bfloat16_tENS5_IJlSB_lEEENS5_IJNS_12float_e4m3_tEEEESJ_NS4_8TiledMMAINS4_8MMA_AtomIJNS4_4SM904GMMA28MMA_64x256x16_F32BF16BF16_RSILNSP_5MajorE0ELSR_0ELNSP_7ScaleInE1ELSS_1EEEEEENS4_6LayoutINS5_IJNSA_ILi2EEESB_SB_EEENS5_IJSB_NSA_ILi0EEESY_EEEEENS5_IJNS4_10UnderscoreES11_S11_EEEEENS4_13SM90_TMA_LOADENS4_14ComposedLayoutINS4_7SwizzleILi3ELi4ELi3EEENS4_18smem_ptr_flag_bitsILi16EEENSV_INS5_IJNSA_ILi8EEENSA_ILi64EEEEEENS5_IJS1B_SB_EEEEEEEvNS4_8identityES14_NS15_IS17_NS18_ILi8EEENSV_INS5_IJS1A_SF_EEENS5_IJSF_SB_EEEEEEENS4_9Copy_AtomIJNS4_39AutoVectorizingCopyWithAssumedAlignmentILi128EEESK_EEES1G_EENS_8epilogue10collective6detail29Sm90TmaWarpSpecializedAdapterINS1S_15DefaultEpilogueISI_SJ_SJ_NS1R_6thread17LinearCombinationISI_Li1EffLNS1W_9ScaleType4KindE0ELNS_15FloatRoundStyleE2ESI_EENS1_15EpilogueDefaultEEEEEvvEEEEvNT_6ParamsE --------------------------
	.section	.nv.constant0._ZN7cutlass13device_kernelINS_4gemm6kernel13GemmUniversalIN4cute5tupleIJiiiiEEENS1_10collective13CollectiveMmaINS1_49MainloopSm90TmaGmmaRmemAWarpSpecializedMixedInputILi2ENS5_IJNS4_1CILi1EEESB_SB_EEENS1_35KernelTmaWarpSpecializedCooperativeEEENS5_IJNSA_ILi128EEENSA_ILi256EEESF_EEENS_10bfloat16_tENS5_IJlSB_lEEENS5_IJNS_12float_e4m3_tEEEESJ_NS4_8TiledMMAINS4_8MMA_AtomIJNS4_4SM904GMMA28MMA_64x256x16_F32BF16BF16_RSILNSP_5MajorE0ELSR_0ELNSP_7ScaleInE1ELSS_1EEEEEENS4_6LayoutINS5_IJNSA_ILi2EEESB_SB_EEENS5_IJSB_NSA_ILi0EEESY_EEEEENS5_IJNS4_10UnderscoreES11_S11_EEEEENS4_13SM90_TMA_LOADENS4_14ComposedLayoutINS4_7SwizzleILi3ELi4ELi3EEENS4_18smem_ptr_flag_bitsILi16EEENSV_INS5_IJNSA_ILi8EEENSA_ILi64EEEEEENS5_IJS1B_SB_EEEEEEEvNS4_8identityES14_NS15_IS17_NS18_ILi8EEENSV_INS5_IJS1A_SF_EEENS5_IJSF_SB_EEEEEEENS4_9Copy_AtomIJNS4_39AutoVectorizingCopyWithAssumedAlignmentILi128EEESK_EEES1G_EENS_8epilogue10collective6detail29Sm90TmaWarpSpecializedAdapterINS1S_15DefaultEpilogueISI_SJ_SJ_NS1R_6thread17LinearCombinationISI_Li1EffLNS1W_9ScaleType4KindE0ELNS_15FloatRoundStyleE2ESI_EENS1_15EpilogueDefaultEEEEEvvEEEEvNT_6ParamsE,"a",@progbits
	.sectionflags	@""
	.align	4
.nv.constant0._ZN7cutlass13device_kernelINS_4gemm6kernel13GemmUniversalIN4cute5tupleIJiiiiEEENS1_10collective13CollectiveMmaINS1_49MainloopSm90TmaGmmaRmemAWarpSpecializedMixedInputILi2ENS5_IJNS4_1CILi1EEESB_SB_EEENS1_35KernelTmaWarpSpecializedCooperativeEEENS5_IJNSA_ILi128EEENSA_ILi256EEESF_EEENS_10bfloat16_tENS5_IJlSB_lEEENS5_IJNS_12float_e4m3_tEEEESJ_NS4_8TiledMMAINS4_8MMA_AtomIJNS4_4SM904GMMA28MMA_64x256x16_F32BF16BF16_RSILNSP_5MajorE0ELSR_0ELNSP_7ScaleInE1ELSS_1EEEEEENS4_6LayoutINS5_IJNSA_ILi2EEESB_SB_EEENS5_IJSB_NSA_ILi0EEESY_EEEEENS5_IJNS4_10UnderscoreES11_S11_EEEEENS4_13SM90_TMA_LOADENS4_14ComposedLayoutINS4_7SwizzleILi3ELi4ELi3EEENS4_18smem_ptr_flag_bitsILi16EEENSV_INS5_IJNSA_ILi8EEENSA_ILi64EEEEEENS5_IJS1B_SB_EEEEEEEvNS4_8identityES14_NS15_IS17_NS18_ILi8EEENSV_INS5_IJS1A_SF_EEENS5_IJSF_SB_EEEEEEENS4_9Copy_AtomIJNS4_39AutoVectorizingCopyWithAssumedAlignmentILi128EEESK_EEES1G_EENS_8epilogue10collective6detail29Sm90TmaWarpSpecializedAdapterINS1S_15DefaultEpilogueISI_SJ_SJ_NS1R_6thread17LinearCombinationISI_Li1EffLNS1W_9ScaleType4KindE0ELNS_15FloatRoundStyleE2ESI_EENS1_15EpilogueDefaultEEEEEvvEEEEvNT_6ParamsE:
	.zero		2176


//--------------------- SYMBOLS --------------------------

	.type		.nv.reservedSmem.offset0,@object
	.size		.nv.reservedSmem.offset0,0x4
	.type		__assertfail,@function
